	.target	sm_100a

	.elftype	@"ET_EXEC"


//--------------------- .note.nv.tkinfo           --------------------------
	.section	.note.nv.tkinfo,"",@"SHT_NOTE"
	.sectionflags	@"SHF_NOTE_NV_TKINFO"
	.tkinfo
        /*0018*/ 	.word	0x00000002
        /*0030*/ 	.string	""
        /*0030*/ 	.string	"ptxas"
        /*0030*/ 	.string	"Cuda compilation tools, release 13.0, V13.0.88"
        /*0030*/ 	.string	"Build cuda_13.0.r13.0/compiler.36424714_0"
        /*0030*/ 	.string	"-arch sm_100a -m 64 "



//--------------------- .note.nv.cuinfo           --------------------------
	.section	.note.nv.cuinfo,"",@"SHT_NOTE"
	.sectionflags	@"SHF_NOTE_NV_CUINFO"
        /*0018*/ 	.short	0x0002
        /*001a*/ 	.short	0x0064
        /*001c*/ 	.short	0x0082
	.zero		2


//--------------------- .nv.info                  --------------------------
	.section	.nv.info,"",@"SHT_CUDA_INFO"
	.align	4


	//----- nvinfo : EIATTR_REGCOUNT
	.align		4
        /*0000*/ 	.byte	0x04, 0x2f
        /*0002*/ 	.short	(.L_20 - .L_19)
	.align		4
.L_19:
        /*0004*/ 	.word	index@(_ZN7cutlass13device_kernelINS_4gemm6kernel13GemmUniversalIN4cute5tupleIJiiiiEEENS1_10collective13CollectiveMmaINS1_35MainloopSm100TmaUmmaWarpSpecializedILi3ELi2ELi4ENS5_IJNS4_1CILi2EEENSA_ILi1EEESC_EEEEENS5_IJNSA_ILi64EEENSA_ILi192EEENSA_ILi256EEEEEENS_12float_e4m3_tENS5_IJlSC_lEEESJ_SK_NS4_8TiledMMAINS4_8MMA_AtomIJNS4_10MMA_TraitsINS4_19SM100_MMA_F8F6F4_SSEJSJ_SJ_fSF_SG_NS4_17integral_constantINS4_4UMMA5MajorELSR_0EEESS_NSP_INSQ_7ScaleInELST_0EEESU_EEEEEENS4_6LayoutINS5_IJSC_SC_SC_EEENS5_IJNSA_ILi0EEESZ_SZ_EEEEENS5_IJNS4_10UnderscoreES12_S12_EEEEENS4_13SM90_TMA_LOADENS4_14ComposedLayoutINS4_7SwizzleILi3ELi4ELi3EEENS4_18smem_ptr_flag_bitsILi8EEENSX_INS5_IJNSA_ILi8EEENSA_ILi128EEEEEENS5_IJS1C_SC_EEEEEEEvNS4_8identityENS4_23SM90_TMA_LOAD_MULTICASTES1G_vS1H_EENS_8epilogue10collective18CollectiveEpilogueINS1K_23Sm100TmaWarpSpecializedILi3ELi2ELi32ELb0ELb0EEEJSI_NS5_IJNSX_ISF_SC_EES1P_EEESJ_SK_SJ_SK_NS1K_6fusion15FusionCallbacksIS1O_NS1R_17LinearCombinationISJ_fSJ_fLNS_15FloatRoundStyleE2EEESI_S1Q_JEEENS4_5SM1004TMEM4LOAD26SM100_TMEM_LOAD_16dp32b32xES15_NS16_INS17_ILi2ELi4ELi3EEES1A_NSX_INS5_IJS1B_SF_EEENS5_IJSF_SC_EEEEEEENS4_39AutoVectorizingCopyWithAssumedAlignmentILi128EEENS4_14SM90_TMA_STOREES25_S27_S27_EEEvvEEEEvNT_6ParamsE)
        /*0008*/ 	.word	0x00000079


	//----- nvinfo : EIATTR_FRAME_SIZE
	.align		4
.L_20:
        /*000c*/ 	.byte	0x04, 0x11
        /*000e*/ 	.short	(.L_22 - .L_21)
	.align		4
.L_21:
        /*0010*/ 	.word	index@($__internal_2_$__cuda_sm10x_tcgen05_guardrail_trap_unallocated_columns_being_dealloced)
        /*0014*/ 	.word	0x00000000


	//----- nvinfo : EIATTR_FRAME_SIZE
	.align		4
.L_22:
        /*0018*/ 	.byte	0x04, 0x11
        /*001a*/ 	.short	(.L_24 - .L_23)
	.align		4
.L_23:
        /*001c*/ 	.word	index@($__internal_1_$__cuda_sm10x_tcgen05_guardrail_trap_phase_invalid_during_alloc)
        /*0020*/ 	.word	0x00000000


	//----- nvinfo : EIATTR_FRAME_SIZE
	.align		4
.L_24:
        /*0024*/ 	.byte	0x04, 0x11
        /*0026*/ 	.short	(.L_26 - .L_25)
	.align		4
.L_25:
        /*0028*/ 	.word	index@($__internal_0_$__cuda_sm10x_tcgen05_guardrail_trap_col_being_dealloced_not_returned_by_alloc)
        /*002c*/ 	.word	0x00000000


	//----- nvinfo : EIATTR_FRAME_SIZE
	.align		4
.L_26:
        /*0030*/ 	.byte	0x04, 0x11
        /*0032*/ 	.short	(.L_28 - .L_27)
	.align		4
.L_27:
        /*0034*/ 	.word	index@(_ZN7cutlass13device_kernelINS_4gemm6kernel13GemmUniversalIN4cute5tupleIJiiiiEEENS1_10collective13CollectiveMmaINS1_35MainloopSm100TmaUmmaWarpSpecializedILi3ELi2ELi4ENS5_IJNS4_1CILi2EEENSA_ILi1EEESC_EEEEENS5_IJNSA_ILi64EEENSA_ILi192EEENSA_ILi256EEEEEENS_12float_e4m3_tENS5_IJlSC_lEEESJ_SK_NS4_8TiledMMAINS4_8MMA_AtomIJNS4_10MMA_TraitsINS4_19SM100_MMA_F8F6F4_SSEJSJ_SJ_fSF_SG_NS4_17integral_constantINS4_4UMMA5MajorELSR_0EEESS_NSP_INSQ_7ScaleInELST_0EEESU_EEEEEENS4_6LayoutINS5_IJSC_SC_SC_EEENS5_IJNSA_ILi0EEESZ_SZ_EEEEENS5_IJNS4_10UnderscoreES12_S12_EEEEENS4_13SM90_TMA_LOADENS4_14ComposedLayoutINS4_7SwizzleILi3ELi4ELi3EEENS4_18smem_ptr_flag_bitsILi8EEENSX_INS5_IJNSA_ILi8EEENSA_ILi128EEEEEENS5_IJS1C_SC_EEEEEEEvNS4_8identityENS4_23SM90_TMA_LOAD_MULTICASTES1G_vS1H_EENS_8epilogue10collective18CollectiveEpilogueINS1K_23Sm100TmaWarpSpecializedILi3ELi2ELi32ELb0ELb0EEEJSI_NS5_IJNSX_ISF_SC_EES1P_EEESJ_SK_SJ_SK_NS1K_6fusion15FusionCallbacksIS1O_NS1R_17LinearCombinationISJ_fSJ_fLNS_15FloatRoundStyleE2EEESI_S1Q_JEEENS4_5SM1004TMEM4LOAD26SM100_TMEM_LOAD_16dp32b32xES15_NS16_INS17_ILi2ELi4ELi3EEES1A_NSX_INS5_IJS1B_SF_EEENS5_IJSF_SC_EEEEEEENS4_39AutoVectorizingCopyWithAssumedAlignmentILi128EEENS4_14SM90_TMA_STOREES25_S27_S27_EEEvvEEEEvNT_6ParamsE)
        /*0038*/ 	.word	0x00000000


	//----- nvinfo : EIATTR_MIN_STACK_SIZE
	.align		4
.L_28:
        /*003c*/ 	.byte	0x04, 0x12
        /*003e*/ 	.short	(.L_30 - .L_29)
	.align		4
.L_29:
        /*0040*/ 	.word	index@(_ZN7cutlass13device_kernelINS_4gemm6kernel13GemmUniversalIN4cute5tupleIJiiiiEEENS1_10collective13CollectiveMmaINS1_35MainloopSm100TmaUmmaWarpSpecializedILi3ELi2ELi4ENS5_IJNS4_1CILi2EEENSA_ILi1EEESC_EEEEENS5_IJNSA_ILi64EEENSA_ILi192EEENSA_ILi256EEEEEENS_12float_e4m3_tENS5_IJlSC_lEEESJ_SK_NS4_8TiledMMAINS4_8MMA_AtomIJNS4_10MMA_TraitsINS4_19SM100_MMA_F8F6F4_SSEJSJ_SJ_fSF_SG_NS4_17integral_constantINS4_4UMMA5MajorELSR_0EEESS_NSP_INSQ_7ScaleInELST_0EEESU_EEEEEENS4_6LayoutINS5_IJSC_SC_SC_EEENS5_IJNSA_ILi0EEESZ_SZ_EEEEENS5_IJNS4_10UnderscoreES12_S12_EEEEENS4_13SM90_TMA_LOADENS4_14ComposedLayoutINS4_7SwizzleILi3ELi4ELi3EEENS4_18smem_ptr_flag_bitsILi8EEENSX_INS5_IJNSA_ILi8EEENSA_ILi128EEEEEENS5_IJS1C_SC_EEEEEEEvNS4_8identityENS4_23SM90_TMA_LOAD_MULTICASTES1G_vS1H_EENS_8epilogue10collective18CollectiveEpilogueINS1K_23Sm100TmaWarpSpecializedILi3ELi2ELi32ELb0ELb0EEEJSI_NS5_IJNSX_ISF_SC_EES1P_EEESJ_SK_SJ_SK_NS1K_6fusion15FusionCallbacksIS1O_NS1R_17LinearCombinationISJ_fSJ_fLNS_15FloatRoundStyleE2EEESI_S1Q_JEEENS4_5SM1004TMEM4LOAD26SM100_TMEM_LOAD_16dp32b32xES15_NS16_INS17_ILi2ELi4ELi3EEES1A_NSX_INS5_IJS1B_SF_EEENS5_IJSF_SC_EEEEEEENS4_39AutoVectorizingCopyWithAssumedAlignmentILi128EEENS4_14SM90_TMA_STOREES25_S27_S27_EEEvvEEEEvNT_6ParamsE)
        /*0044*/ 	.word	0x00000000
.L_30:


//--------------------- .nv.compat                --------------------------
	.section	.nv.compat,"",@"SHT_CUDA_COMPAT_INFO"
	.align	4
        /*0000*/ 	.byte	0x02, 0x09, 0x01, 0x00, 0x02, 0x02, 0x02, 0x00, 0x02, 0x05, 0x05, 0x00, 0x03, 0x07, 0x01, 0x01
        /*0010*/ 	.byte	0x02, 0x03, 0x01, 0x00, 0x02, 0x06, 0x01, 0x00, 0x04, 0x0b, 0x08, 0x00, 0x09, 0x00, 0x00, 0x00
        /*0020*/ 	.byte	0x00, 0x00, 0x00, 0x00


//--------------------- .nv.info._ZN7cutlass13device_kernelINS_4gemm6kernel13GemmUniversalIN4cute5tupleIJiiiiEEENS1_10collective13CollectiveMmaINS1_35MainloopSm100TmaUmmaWarpSpecializedILi3ELi2ELi4ENS5_IJNS4_1CILi2EEENSA_ILi1EEESC_EEEEENS5_IJNSA_ILi64EEENSA_ILi192EEENSA_ILi256EEEEEENS_12float_e4m3_tENS5_IJlSC_lEEESJ_SK_NS4_8TiledMMAINS4_8MMA_AtomIJNS4_10MMA_TraitsINS4_19SM100_MMA_F8F6F4_SSEJSJ_SJ_fSF_SG_NS4_17integral_constantINS4_4UMMA5MajorELSR_0EEESS_NSP_INSQ_7ScaleInELST_0EEESU_EEEEEENS4_6LayoutINS5_IJSC_SC_SC_EEENS5_IJNSA_ILi0EEESZ_SZ_EEEEENS5_IJNS4_10UnderscoreES12_S12_EEEEENS4_13SM90_TMA_LOADENS4_14ComposedLayoutINS4_7SwizzleILi3ELi4ELi3EEENS4_18smem_ptr_flag_bitsILi8EEENSX_INS5_IJNSA_ILi8EEENSA_ILi128EEEEEENS5_IJS1C_SC_EEEEEEEvNS4_8identityENS4_23SM90_TMA_LOAD_MULTICASTES1G_vS1H_EENS_8epilogue10collective18CollectiveEpilogueINS1K_23Sm100TmaWarpSpecializedILi3ELi2ELi32ELb0ELb0EEEJSI_NS5_IJNSX_ISF_SC_EES1P_EEESJ_SK_SJ_SK_NS1K_6fusion15FusionCallbacksIS1O_NS1R_17LinearCombinationISJ_fSJ_fLNS_15FloatRoundStyleE2EEESI_S1Q_JEEENS4_5SM1004TMEM4LOAD26SM100_TMEM_LOAD_16dp32b32xES15_NS16_INS17_ILi2ELi4ELi3EEES1A_NSX_INS5_IJS1B_SF_EEENS5_IJSF_SC_EEEEEEENS4_39AutoVectorizingCopyWithAssumedAlignmentILi128EEENS4_14SM90_TMA_STOREES25_S27_S27_EEEvvEEEEvNT_6ParamsE --------------------------
	.section	.nv.info._ZN7cutlass13device_kernelINS_4gemm6kernel13GemmUniversalIN4cute5tupleIJiiiiEEENS1_10collective13CollectiveMmaINS1_35MainloopSm100TmaUmmaWarpSpecializedILi3ELi2ELi4ENS5_IJNS4_1CILi2EEENSA_ILi1EEESC_EEEEENS5_IJNSA_ILi64EEENSA_ILi192EEENSA_ILi256EEEEEENS_12float_e4m3_tENS5_IJlSC_lEEESJ_SK_NS4_8TiledMMAINS4_8MMA_AtomIJNS4_10MMA_TraitsINS4_19SM100_MMA_F8F6F4_SSEJSJ_SJ_fSF_SG_NS4_17integral_constantINS4_4UMMA5MajorELSR_0EEESS_NSP_INSQ_7ScaleInELST_0EEESU_EEEEEENS4_6LayoutINS5_IJSC_SC_SC_EEENS5_IJNSA_ILi0EEESZ_SZ_EEEEENS5_IJNS4_10UnderscoreES12_S12_EEEEENS4_13SM90_TMA_LOADENS4_14ComposedLayoutINS4_7SwizzleILi3ELi4ELi3EEENS4_18smem_ptr_flag_bitsILi8EEENSX_INS5_IJNSA_ILi8EEENSA_ILi128EEEEEENS5_IJS1C_SC_EEEEEEEvNS4_8identityENS4_23SM90_TMA_LOAD_MULTICASTES1G_vS1H_EENS_8epilogue10collective18CollectiveEpilogueINS1K_23Sm100TmaWarpSpecializedILi3ELi2ELi32ELb0ELb0EEEJSI_NS5_IJNSX_ISF_SC_EES1P_EEESJ_SK_SJ_SK_NS1K_6fusion15FusionCallbacksIS1O_NS1R_17LinearCombinationISJ_fSJ_fLNS_15FloatRoundStyleE2EEESI_S1Q_JEEENS4_5SM1004TMEM4LOAD26SM100_TMEM_LOAD_16dp32b32xES15_NS16_INS17_ILi2ELi4ELi3EEES1A_NSX_INS5_IJS1B_SF_EEENS5_IJSF_SC_EEEEEEENS4_39AutoVectorizingCopyWithAssumedAlignmentILi128EEENS4_14SM90_TMA_STOREES25_S27_S27_EEEvvEEEEvNT_6ParamsE,"",@"SHT_CUDA_INFO"
	.sectionflags	@""
	.align	4


	//----- nvinfo : EIATTR_CUDA_API_VERSION
	.align		4
        /*0000*/ 	.byte	0x04, 0x37
        /*0002*/ 	.short	(.L_32 - .L_31)
.L_31:
        /*0004*/ 	.word	0x00000082


	//----- nvinfo : EIATTR_KPARAM_INFO
	.align		4
.L_32:
        /*0008*/ 	.byte	0x04, 0x17
        /*000a*/ 	.short	(.L_34 - .L_33)
.L_33:
        /*000c*/ 	.word	0x00000000
        /*0010*/ 	.short	0x0000
        /*0012*/ 	.short	0x0000
        /*0014*/ 	.byte	0x00, 0xf0, 0x01, 0x20


	//----- nvinfo : EIATTR_AT_ENTRY_FRAGMENTS
	.align		4
.L_34:
        /*0018*/ 	.byte	0x04, 0x4f
        /*001a*/ 	.short	(.L_36 - .L_35)


	//   ....[0]....
.L_35:
        /*001c*/ 	.word	0x00000006


	//----- nvinfo : EIATTR_RESERVED_SMEM_USED
	.align		4
.L_36:
        /*0020*/ 	.byte	0x01, 0x41
	.zero		2


	//----- nvinfo : EIATTR_SPARSE_MMA_MASK
	.align		4
        /*0024*/ 	.byte	0x03, 0x50
        /*0026*/ 	.short	0x0000


	//----- nvinfo : EIATTR_TCGEN05_1CTA_USED
	.align		4
        /*0028*/ 	.byte	0x01, 0x51
	.zero		2


	//----- nvinfo : EIATTR_MAXREG_COUNT
	.align		4
        /*002c*/ 	.byte	0x03, 0x1b
        /*002e*/ 	.short	0x00ff


	//----- nvinfo : EIATTR_NUM_BARRIERS
	.align		4
        /*0030*/ 	.byte	0x02, 0x4c
        /*0032*/ 	.byte	0x07
	.zero		1


	//----- nvinfo : EIATTR_EXTERNS
	.align		4
        /*0034*/ 	.byte	0x04, 0x0f
        /*0036*/ 	.short	(.L_38 - .L_37)


	//   ....[0]....
	.align		4
.L_37:
        /*0038*/ 	.word	index@(__assertfail)


	//----- nvinfo : EIATTR_MERCURY_ISA_VERSION
	.align		4
.L_38:
        /*003c*/ 	.byte	0x03, 0x5f
        /*003e*/ 	.short	0x0101


	//----- nvinfo : EIATTR_INT_WARP_WIDE_INSTR_OFFSETS
	.align		4
        /*0040*/ 	.byte	0x04, 0x31
        /*0042*/ 	.short	(.L_40 - .L_39)


	//   ....[0]....
.L_39:
        /*0044*/ 	.word	0x00003f30


	//   ....[1]....
        /*0048*/ 	.word	0x00003f50


	//   ....[2]....
        /*004c*/ 	.word	0x00003f80


	//   ....[3]....
        /*0050*/ 	.word	0x00004b40


	//   ....[4]....
        /*0054*/ 	.word	0x00004ba0


	//   ....[5]....
        /*0058*/ 	.word	0x00004ca0


	//   ....[6]....
        /*005c*/ 	.word	0x00004d30


	//   ....[7]....
        /*0060*/ 	.word	0x00004e30


	//   ....[8]....
        /*0064*/ 	.word	0x00004ee0


	//----- nvinfo : EIATTR_COOP_GROUP_MASK_REGIDS
	.align		4
.L_40:
        /*0068*/ 	.byte	0x04, 0x29
        /*006a*/ 	.short	(.L_42 - .L_41)


	//   ....[0]....
.L_41:
        /*006c*/ 	.word	0xffffffff


	//   ....[1]....
        /*0070*/ 	.word	0xffffffff


	//   ....[2]....
        /*0074*/ 	.word	0xffffffff


	//   ....[3]....
        /*0078*/ 	.word	0xffffffff


	//   ....[4]....
        /*007c*/ 	.word	0xffffffff


	//   ....[5]....
        /*0080*/ 	.word	0xffffffff


	//   ....[6]....
        /*0084*/ 	.word	0xffffffff


	//   ....[7]....
        /*0088*/ 	.word	0xffffffff


	//   ....[8]....
        /*008c*/ 	.word	0xffffffff


	//   ....[9]....
        /*0090*/ 	.word	0xffffffff


	//   ....[10]....
        /*0094*/ 	.word	0xffffffff


	//   ....[11]....
        /*0098*/ 	.word	0xffffffff


	//   ....[12]....
        /*009c*/ 	.word	0xffffffff


	//   ....[13]....
        /*00a0*/ 	.word	0xffffffff


	//----- nvinfo : EIATTR_COOP_GROUP_INSTR_OFFSETS
	.align		4
.L_42:
        /*00a4*/ 	.byte	0x04, 0x28
        /*00a6*/ 	.short	(.L_44 - .L_43)


	//   ....[0]....
.L_43:
        /*00a8*/ 	.word	0x00000080


	//   ....[1]....
        /*00ac*/ 	.word	0x000004f0


	//   ....[2]....
        /*00b0*/ 	.word	0x00000670


	//   ....[3]....
        /*00b4*/ 	.word	0x000007f0


	//   ....[4]....
        /*00b8*/ 	.word	0x000008f0


	//   ....[5]....
        /*00bc*/ 	.word	0x00000a60


	//   ....[6]....
        /*00c0*/ 	.word	0x00000c00


	//   ....[7]....
        /*00c4*/ 	.word	0x00000db0


	//   ....[8]....
        /*00c8*/ 	.word	0x00002140


	//   ....[9]....
        /*00cc*/ 	.word	0x00002f70


	//   ....[10]....
        /*00d0*/ 	.word	0x00003180


	//   ....[11]....
        /*00d4*/ 	.word	0x000031b0


	//   ....[12]....
        /*00d8*/ 	.word	0x00003e10


	//   ....[13]....
        /*00dc*/ 	.word	0x00004040


	//----- nvinfo : EIATTR_VRC_CTA_INIT_COUNT
	.align		4
.L_44:
        /*00e0*/ 	.byte	0x02, 0x4a
        /*00e2*/ 	.byte	0x80
	.zero		1


	//----- nvinfo : EIATTR_SYSCALL_OFFSETS
	.align		4
        /*00e4*/ 	.byte	0x04, 0x46
        /*00e6*/ 	.short	(.L_46 - .L_45)


	//   ....[0]....
.L_45:
        /*00e8*/ 	.word	0x00005b30


	//   ....[1]....
        /*00ec*/ 	.word	0x00005c70


	//   ....[2]....
        /*00f0*/ 	.word	0x00006480


	//   ....[3]....
        /*00f4*/ 	.word	0x00007270


	//   ....[4]....
        /*00f8*/ 	.word	0x00008070


	//----- nvinfo : EIATTR_MBARRIER_INSTR_OFFSETS
	.align		4
.L_46:
        /*00fc*/ 	.byte	0x04, 0x39
        /*00fe*/ 	.short	(.L_48 - .L_47)


	//   ....[0]....
.L_47:
        /*0100*/ 	.word	0x00000600
        /*0104*/ 	.word	0x000000ff
        /*0108*/ 	.word	0x00000000
        /*010c*/ 	.short	0x0100
        /*010e*/ 	.byte	0x04
	.zero		1


	//   ....[1]....
        /*0110*/ 	.word	0x00000610
        /*0114*/ 	.word	0x000000ff
        /*0118*/ 	.word	0x00000018
        /*011c*/ 	.short	0x0100
        /*011e*/ 	.byte	0x04
	.zero		1


	//   ....[2]....
        /*0120*/ 	.word	0x00000620
        /*0124*/ 	.word	0x000000ff
        /*0128*/ 	.word	0x00000008
        /*012c*/ 	.short	0x0100
        /*012e*/ 	.byte	0x04
	.zero		1


	//   ....[3]....
        /*0130*/ 	.word	0x00000630
        /*0134*/ 	.word	0x000000ff
        /*0138*/ 	.word	0x00000020
        /*013c*/ 	.short	0x0100
        /*013e*/ 	.byte	0x04
	.zero		1


	//   ....[4]....
        /*0140*/ 	.word	0x00000640
        /*0144*/ 	.word	0x000000ff
        /*0148*/ 	.word	0x00000010
        /*014c*/ 	.short	0x0100
        /*014e*/ 	.byte	0x04
	.zero		1


	//   ....[5]....
        /*0150*/ 	.word	0x00000650
        /*0154*/ 	.word	0x000000ff
        /*0158*/ 	.word	0x00000028
        /*015c*/ 	.short	0x0100
        /*015e*/ 	.byte	0x04
	.zero		1


	//   ....[6]....
        /*0160*/ 	.word	0x00000780
        /*0164*/ 	.word	0x000000ff
        /*0168*/ 	.word	0x00000030
        /*016c*/ 	.short	0x0100
        /*016e*/ 	.byte	0x04
	.zero		1


	//   ....[7]....
        /*0170*/ 	.word	0x00000790
        /*0174*/ 	.word	0x000000ff
        /*0178*/ 	.word	0x00000048
        /*017c*/ 	.short	0x0100
        /*017e*/ 	.byte	0x04
	.zero		1


	//   ....[8]....
        /*0180*/ 	.word	0x000007a0
        /*0184*/ 	.word	0x000000ff
        /*0188*/ 	.word	0x00000038
        /*018c*/ 	.short	0x0100
        /*018e*/ 	.byte	0x04
	.zero		1


	//   ....[9]....
        /*0190*/ 	.word	0x000007b0
        /*0194*/ 	.word	0x000000ff
        /*0198*/ 	.word	0x00000050
        /*019c*/ 	.short	0x0100
        /*019e*/ 	.byte	0x04
	.zero		1


	//   ....[10]....
        /*01a0*/ 	.word	0x000007c0
        /*01a4*/ 	.word	0x000000ff
        /*01a8*/ 	.word	0x00000040
        /*01ac*/ 	.short	0x0100
        /*01ae*/ 	.byte	0x04
	.zero		1


	//   ....[11]....
        /*01b0*/ 	.word	0x000007d0
        /*01b4*/ 	.word	0x000000ff
        /*01b8*/ 	.word	0x00000058
        /*01bc*/ 	.short	0x0100
        /*01be*/ 	.byte	0x04
	.zero		1


	//   ....[12]....
        /*01c0*/ 	.word	0x000008c0
        /*01c4*/ 	.word	0x000000ff
        /*01c8*/ 	.word	0x00000060
        /*01cc*/ 	.short	0x0100
        /*01ce*/ 	.byte	0x06
	.zero		1


	//   ....[13]....
        /*01d0*/ 	.word	0x000008d0
        /*01d4*/ 	.word	0x000000ff
        /*01d8*/ 	.word	0x00000068
        /*01dc*/ 	.short	0x0100
        /*01de*/ 	.byte	0x06
	.zero		1


	//   ....[14]....
        /*01e0*/ 	.word	0x00000a10
        /*01e4*/ 	.word	0x000000ff
        /*01e8*/ 	.word	0x00000070
        /*01ec*/ 	.short	0x0100
        /*01ee*/ 	.byte	0x06
	.zero		1


	//   ....[15]....
        /*01f0*/ 	.word	0x00000a20
        /*01f4*/ 	.word	0x000000ff
        /*01f8*/ 	.word	0x00000080
        /*01fc*/ 	.short	0x0100
        /*01fe*/ 	.byte	0x06
	.zero		1


	//   ....[16]....
        /*0200*/ 	.word	0x00000a30
        /*0204*/ 	.word	0x000000ff
        /*0208*/ 	.word	0x00000078
        /*020c*/ 	.short	0x0100
        /*020e*/ 	.byte	0x06
	.zero		1


	//   ....[17]....
        /*0210*/ 	.word	0x00000a40
        /*0214*/ 	.word	0x000000ff
        /*0218*/ 	.word	0x00000088
        /*021c*/ 	.short	0x0100
        /*021e*/ 	.byte	0x06
	.zero		1


	//   ....[18]....
        /*0220*/ 	.word	0x00000b70
        /*0224*/ 	.word	0x000000ff
        /*0228*/ 	.word	0x00000090
        /*022c*/ 	.short	0x0100
        /*022e*/ 	.byte	0x04
	.zero		1


	//   ....[19]....
        /*0230*/ 	.word	0x00000b80
        /*0234*/ 	.word	0x000000ff
        /*0238*/ 	.word	0x000000b0
        /*023c*/ 	.short	0x0100
        /*023e*/ 	.byte	0x04
	.zero		1


	//   ....[20]....
        /*0240*/ 	.word	0x00000b90
        /*0244*/ 	.word	0x000000ff
        /*0248*/ 	.word	0x00000098
        /*024c*/ 	.short	0x0100
        /*024e*/ 	.byte	0x04
	.zero		1


	//   ....[21]....
        /*0250*/ 	.word	0x00000ba0
        /*0254*/ 	.word	0x000000ff
        /*0258*/ 	.word	0x000000b8
        /*025c*/ 	.short	0x0100
        /*025e*/ 	.byte	0x04
	.zero		1


	//   ....[22]....
        /*0260*/ 	.word	0x00000bb0
        /*0264*/ 	.word	0x000000ff
        /*0268*/ 	.word	0x000000a0
        /*026c*/ 	.short	0x0100
        /*026e*/ 	.byte	0x04
	.zero		1


	//   ....[23]....
        /*0270*/ 	.word	0x00000bc0
        /*0274*/ 	.word	0x000000ff
        /*0278*/ 	.word	0x000000c0
        /*027c*/ 	.short	0x0100
        /*027e*/ 	.byte	0x04
	.zero		1


	//   ....[24]....
        /*0280*/ 	.word	0x00000bd0
        /*0284*/ 	.word	0x000000ff
        /*0288*/ 	.word	0x000000a8
        /*028c*/ 	.short	0x0100
        /*028e*/ 	.byte	0x04
	.zero		1


	//   ....[25]....
        /*0290*/ 	.word	0x00000be0
        /*0294*/ 	.word	0x000000ff
        /*0298*/ 	.word	0x000000c8
        /*029c*/ 	.short	0x0100
        /*029e*/ 	.byte	0x04
	.zero		1


	//   ....[26]....
        /*02a0*/ 	.word	0x00000cd0
        /*02a4*/ 	.word	0x000000ff
        /*02a8*/ 	.word	0x000000d0
        /*02ac*/ 	.short	0x0100
        /*02ae*/ 	.byte	0x04
	.zero		1


	//   ....[27]....
        /*02b0*/ 	.word	0x00000ce0
        /*02b4*/ 	.word	0x000000ff
        /*02b8*/ 	.word	0x000000e0
        /*02bc*/ 	.short	0x0100
        /*02be*/ 	.byte	0x04
	.zero		1


	//   ....[28]....
        /*02c0*/ 	.word	0x00000cf0
        /*02c4*/ 	.word	0x000000ff
        /*02c8*/ 	.word	0x000000d8
        /*02cc*/ 	.short	0x0100
        /*02ce*/ 	.byte	0x04
	.zero		1


	//   ....[29]....
        /*02d0*/ 	.word	0x00000d00
        /*02d4*/ 	.word	0x000000ff
        /*02d8*/ 	.word	0x000000e8
        /*02dc*/ 	.short	0x0100
        /*02de*/ 	.byte	0x04
	.zero		1


	//   ....[30]....
        /*02e0*/ 	.word	0x00001840
        /*02e4*/ 	.word	0x00000003
        /*02e8*/ 	.word	0x000000e0
        /*02ec*/ 	.short	0x010a
        /*02ee*/ 	.byte	0xff
	.zero		1


	//   ....[31]....
        /*02f0*/ 	.word	0x00001870
        /*02f4*/ 	.word	0x00000003
        /*02f8*/ 	.word	0x000000d0
        /*02fc*/ 	.short	0x0101
        /*02fe*/ 	.byte	0xff
	.zero		1


	//   ....[32]....
        /*0300*/ 	.word	0x00001940
        /*0304*/ 	.word	0x000000ff
        /*0308*/ 	.word	0x00000018
        /*030c*/ 	.short	0x010a
        /*030e*/ 	.byte	0x04
	.zero		1


	//   ....[33]....
        /*0310*/ 	.word	0x000019c0
        /*0314*/ 	.word	0x000000ff
        /*0318*/ 	.word	0x00000018
        /*031c*/ 	.short	0x010a
        /*031e*/ 	.byte	0x21
	.zero		1


	//   ....[34]....
        /*0320*/ 	.word	0x00001b50
        /*0324*/ 	.word	0x000000ff
        /*0328*/ 	.word	0x00000018
        /*032c*/ 	.short	0x010a
        /*032e*/ 	.byte	0x05
	.zero		1


	//   ....[35]....
        /*0330*/ 	.word	0x00001d40
        /*0334*/ 	.word	0x000000ff
        /*0338*/ 	.word	0x00000068
        /*033c*/ 	.short	0x0101
        /*033e*/ 	.byte	0x0d
	.zero		1


	//   ....[36]....
        /*0340*/ 	.word	0x00001d60
        /*0344*/ 	.word	0x000000ff
        /*0348*/ 	.word	0x00000018
        /*034c*/ 	.short	0x010a
        /*034e*/ 	.byte	0x04
	.zero		1


	//   ....[37]....
        /*0350*/ 	.word	0x00001de0
        /*0354*/ 	.word	0x000000ff
        /*0358*/ 	.word	0x00000018
        /*035c*/ 	.short	0x010a
        /*035e*/ 	.byte	0x21
	.zero		1


	//   ....[38]....
        /*0360*/ 	.word	0x00001f70
        /*0364*/ 	.word	0x000000ff
        /*0368*/ 	.word	0x00000018
        /*036c*/ 	.short	0x010a
        /*036e*/ 	.byte	0x05
	.zero		1


	//   ....[39]....
        /*0370*/ 	.word	0x00002170
        /*0374*/ 	.word	0x00000003
        /*0378*/ 	.word	0x00000070
        /*037c*/ 	.short	0x010a
        /*037e*/ 	.byte	0xff
	.zero		1


	//   ....[40]....
        /*0380*/ 	.word	0x000022c0
        /*0384*/ 	.word	0x00000000
        /*0388*/ 	.word	0x00000000
        /*038c*/ 	.short	0x0101
        /*038e*/ 	.byte	0xff
	.zero		1


	//   ....[41]....
        /*0390*/ 	.word	0x00002880
        /*0394*/ 	.word	0x000000ff
        /*0398*/ 	.word	0x00000000
        /*039c*/ 	.short	0x010a
        /*039e*/ 	.byte	0x04
	.zero		1


	//   ....[42]....
        /*03a0*/ 	.word	0x00002910
        /*03a4*/ 	.word	0x000000ff
        /*03a8*/ 	.word	0x00000000
        /*03ac*/ 	.short	0x010a
        /*03ae*/ 	.byte	0x05
	.zero		1


	//   ....[43]....
        /*03b0*/ 	.word	0x000029b0
        /*03b4*/ 	.word	0x00000000
        /*03b8*/ 	.word	0x00000000
        /*03bc*/ 	.short	0x010a
        /*03be*/ 	.byte	0xff
	.zero		1


	//   ....[44]....
        /*03c0*/ 	.word	0x00002ad0
        /*03c4*/ 	.word	0x00000002
        /*03c8*/ 	.word	0x000000d0
        /*03cc*/ 	.short	0x010a
        /*03ce*/ 	.byte	0xff
	.zero		1


	//   ....[45]....
        /*03d0*/ 	.word	0x00002b30
        /*03d4*/ 	.word	0x00000004
        /*03d8*/ 	.word	0x00000000
        /*03dc*/ 	.short	0x0101
        /*03de*/ 	.byte	0xff
	.zero		1


	//   ....[46]....
        /*03e0*/ 	.word	0x00002b50
        /*03e4*/ 	.word	0x000000ff
        /*03e8*/ 	.word	0x00000080
        /*03ec*/ 	.short	0x010a
        /*03ee*/ 	.byte	0x04
	.zero		1


	//   ....[47]....
        /*03f0*/ 	.word	0x00002c70
        /*03f4*/ 	.word	0x00000002
        /*03f8*/ 	.word	0x00000070
        /*03fc*/ 	.short	0x010a
        /*03fe*/ 	.byte	0xff
	.zero		1


	//   ....[48]....
        /*0400*/ 	.word	0x00002d80
        /*0404*/ 	.word	0x00000002
        /*0408*/ 	.word	0x00000000
        /*040c*/ 	.short	0x0101
        /*040e*/ 	.byte	0xff
	.zero		1


	//   ....[49]....
        /*0410*/ 	.word	0x00002e10
        /*0414*/ 	.word	0x000000ff
        /*0418*/ 	.word	0x00000080
        /*041c*/ 	.short	0x0106
        /*041e*/ 	.byte	0x04
	.zero		1


	//   ....[50]....
        /*0420*/ 	.word	0x00002e30
        /*0424*/ 	.word	0x000000ff
        /*0428*/ 	.word	0x00000080
        /*042c*/ 	.short	0x010a
        /*042e*/ 	.byte	0x04
	.zero		1


	//   ....[51]....
        /*0430*/ 	.word	0x00002ec0
        /*0434*/ 	.word	0x000000ff
        /*0438*/ 	.word	0x00000080
        /*043c*/ 	.short	0x0106
        /*043e*/ 	.byte	0x07
	.zero		1


	//   ....[52]....
        /*0440*/ 	.word	0x00002f00
        /*0444*/ 	.word	0x00000000
        /*0448*/ 	.word	0x00000080
        /*044c*/ 	.short	0x010a
        /*044e*/ 	.byte	0xff
	.zero		1


	//   ....[53]....
        /*0450*/ 	.word	0x000034d0
        /*0454*/ 	.word	0x00000000
        /*0458*/ 	.word	0x00000070
        /*045c*/ 	.short	0x010a
        /*045e*/ 	.byte	0xff
	.zero		1


	//   ....[54]....
        /*0460*/ 	.word	0x000035d0
        /*0464*/ 	.word	0x00000003
        /*0468*/ 	.word	0x00000000
        /*046c*/ 	.short	0x0101
        /*046e*/ 	.byte	0xff
	.zero		1


	//   ....[55]....
        /*0470*/ 	.word	0x000035e0
        /*0474*/ 	.word	0x000000ff
        /*0478*/ 	.word	0x00000000
        /*047c*/ 	.short	0x010a
        /*047e*/ 	.byte	0x05
	.zero		1


	//   ....[56]....
        /*0480*/ 	.word	0x00003660
        /*0484*/ 	.word	0x000000ff
        /*0488*/ 	.word	0x000000b0
        /*048c*/ 	.short	0x010a
        /*048e*/ 	.byte	0x2f
	.zero		1


	//   ....[57]....
        /*0490*/ 	.word	0x00003730
        /*0494*/ 	.word	0x000000ff
        /*0498*/ 	.word	0x00000000
        /*049c*/ 	.short	0x010a
        /*049e*/ 	.byte	0x07
	.zero		1


	//   ....[58]....
        /*04a0*/ 	.word	0x00003870
        /*04a4*/ 	.word	0x000000ff
        /*04a8*/ 	.word	0x00000000
        /*04ac*/ 	.short	0x010a
        /*04ae*/ 	.byte	0x06
	.zero		1


	//   ....[59]....
        /*04b0*/ 	.word	0x00003c40
        /*04b4*/ 	.word	0x000000ff
        /*04b8*/ 	.word	0x00000000
        /*04bc*/ 	.short	0x010a
        /*04be*/ 	.byte	0x04
	.zero		1


	//   ....[60]....
        /*04c0*/ 	.word	0x00003cd0
        /*04c4*/ 	.word	0x000000ff
        /*04c8*/ 	.word	0x00000000
        /*04cc*/ 	.short	0x010a
        /*04ce*/ 	.byte	0x05
	.zero		1


	//   ....[61]....
        /*04d0*/ 	.word	0x00003d60
        /*04d4*/ 	.word	0x000000ff
        /*04d8*/ 	.word	0x00000000
        /*04dc*/ 	.short	0x010a
        /*04de*/ 	.byte	0x05
	.zero		1


	//   ....[62]....
        /*04e0*/ 	.word	0x00003df0
        /*04e4*/ 	.word	0x000000ff
        /*04e8*/ 	.word	0x00000000
        /*04ec*/ 	.short	0x010a
        /*04ee*/ 	.byte	0x04
	.zero		1


	//   ....[63]....
        /*04f0*/ 	.word	0x00004300
        /*04f4*/ 	.word	0x00000008
        /*04f8*/ 	.word	0x00000070
        /*04fc*/ 	.short	0x010a
        /*04fe*/ 	.byte	0xff
	.zero		1


	//   ....[64]....
        /*0500*/ 	.word	0x00004470
        /*0504*/ 	.word	0x00000000
        /*0508*/ 	.word	0x00000000
        /*050c*/ 	.short	0x0101
        /*050e*/ 	.byte	0xff
	.zero		1


	//   ....[65]....
        /*0510*/ 	.word	0x00004950
        /*0514*/ 	.word	0x000000ff
        /*0518*/ 	.word	0x00000068
        /*051c*/ 	.short	0x010a
        /*051e*/ 	.byte	0x15
	.zero		1


	//   ....[66]....
        /*0520*/ 	.word	0x00004ae0
        /*0524*/ 	.word	0x000000ff
        /*0528*/ 	.word	0x00000048
        /*052c*/ 	.short	0x010a
        /*052e*/ 	.byte	0x15
	.zero		1


	//   ....[67]....
        /*0530*/ 	.word	0x00004c40
        /*0534*/ 	.word	0x000000ff
        /*0538*/ 	.word	0x00000030
        /*053c*/ 	.short	0x010b
        /*053e*/ 	.byte	0x15
	.zero		1


	//   ....[68]....
        /*0540*/ 	.word	0x00004c60
        /*0544*/ 	.word	0x000000ff
        /*0548*/ 	.word	0x00000000
        /*054c*/ 	.short	0x0101
        /*054e*/ 	.byte	0x04
	.zero		1


	//   ....[69]....
        /*0550*/ 	.word	0x00004c70
        /*0554*/ 	.word	0x000000ff
        /*0558*/ 	.word	0x00000050
        /*055c*/ 	.short	0x010a
        /*055e*/ 	.byte	0x15
	.zero		1


	//   ....[70]....
        /*0560*/ 	.word	0x00004dd0
        /*0564*/ 	.word	0x000000ff
        /*0568*/ 	.word	0x00000038
        /*056c*/ 	.short	0x010b
        /*056e*/ 	.byte	0x15
	.zero		1


	//   ....[71]....
        /*0570*/ 	.word	0x00004df0
        /*0574*/ 	.word	0x000000ff
        /*0578*/ 	.word	0x00000000
        /*057c*/ 	.short	0x0101
        /*057e*/ 	.byte	0x04
	.zero		1


	//   ....[72]....
        /*0580*/ 	.word	0x00004e00
        /*0584*/ 	.word	0x000000ff
        /*0588*/ 	.word	0x00000058
        /*058c*/ 	.short	0x010a
        /*058e*/ 	.byte	0x15
	.zero		1


	//   ....[73]....
        /*0590*/ 	.word	0x00005000
        /*0594*/ 	.word	0x000000ff
        /*0598*/ 	.word	0x00000040
        /*059c*/ 	.short	0x010b
        /*059e*/ 	.byte	0x15
	.zero		1


	//   ....[74]....
        /*05a0*/ 	.word	0x00005010
        /*05a4*/ 	.word	0x000000ff
        /*05a8*/ 	.word	0x00000000
        /*05ac*/ 	.short	0x0101
        /*05ae*/ 	.byte	0x28
	.zero		1


	//   ....[75]....
        /*05b0*/ 	.word	0x00005040
        /*05b4*/ 	.word	0x000000ff
        /*05b8*/ 	.word	0x00000048
        /*05bc*/ 	.short	0x010a
        /*05be*/ 	.byte	0x15
	.zero		1


	//   ....[76]....
        /*05c0*/ 	.word	0x00005060
        /*05c4*/ 	.word	0x000000ff
        /*05c8*/ 	.word	0x00000050
        /*05cc*/ 	.short	0x010a
        /*05ce*/ 	.byte	0x15
	.zero		1


	//   ....[77]....
        /*05d0*/ 	.word	0x000050a0
        /*05d4*/ 	.word	0x00000000
        /*05d8*/ 	.word	0x00000058
        /*05dc*/ 	.short	0x010a
        /*05de*/ 	.byte	0xff
	.zero		1


	//   ....[78]....
        /*05e0*/ 	.word	0x000053d0
        /*05e4*/ 	.word	0x00000008
        /*05e8*/ 	.word	0x00000070
        /*05ec*/ 	.short	0x010a
        /*05ee*/ 	.byte	0xff
	.zero		1


	//   ....[79]....
        /*05f0*/ 	.word	0x00005550
        /*05f4*/ 	.word	0x00000000
        /*05f8*/ 	.word	0x00000000
        /*05fc*/ 	.short	0x0101
        /*05fe*/ 	.byte	0xff
	.zero		1


	//   ....[80]....
        /*0600*/ 	.word	0x00006090
        /*0604*/ 	.word	0x00000000
        /*0608*/ 	.word	0x00000030
        /*060c*/ 	.short	0x010a
        /*060e*/ 	.byte	0xff
	.zero		1


	//   ....[81]....
        /*0610*/ 	.word	0x000060e0
        /*0614*/ 	.word	0x00000064
        /*0618*/ 	.word	0x00000090
        /*061c*/ 	.short	0x010a
        /*061e*/ 	.byte	0xff
	.zero		1


	//   ....[82]....
        /*0620*/ 	.word	0x000061c0
        /*0624*/ 	.word	0x00000000
        /*0628*/ 	.word	0x00000030
        /*062c*/ 	.short	0x010a
        /*062e*/ 	.byte	0xff
	.zero		1


	//   ....[83]....
        /*0630*/ 	.word	0x000062e0
        /*0634*/ 	.word	0x00000000
        /*0638*/ 	.word	0x00000000
        /*063c*/ 	.short	0x0101
        /*063e*/ 	.byte	0xff
	.zero		1


	//   ....[84]....
        /*0640*/ 	.word	0x00006360
        /*0644*/ 	.word	0x00000064
        /*0648*/ 	.word	0x00000090
        /*064c*/ 	.short	0x010a
        /*064e*/ 	.byte	0xff
	.zero		1


	//   ....[85]....
        /*0650*/ 	.word	0x00006f10
        /*0654*/ 	.word	0x00000004
        /*0658*/ 	.word	0x00000030
        /*065c*/ 	.short	0x010a
        /*065e*/ 	.byte	0xff
	.zero		1


	//   ....[86]....
        /*0660*/ 	.word	0x00006fd0
        /*0664*/ 	.word	0x00000004
        /*0668*/ 	.word	0x00000030
        /*066c*/ 	.short	0x010a
        /*066e*/ 	.byte	0xff
	.zero		1


	//   ....[87]....
        /*0670*/ 	.word	0x00007110
        /*0674*/ 	.word	0x00000003
        /*0678*/ 	.word	0x00000000
        /*067c*/ 	.short	0x0101
        /*067e*/ 	.byte	0xff
	.zero		1


	//   ....[88]....
        /*0680*/ 	.word	0x00007d10
        /*0684*/ 	.word	0x00000003
        /*0688*/ 	.word	0x00000030
        /*068c*/ 	.short	0x010a
        /*068e*/ 	.byte	0xff
	.zero		1


	//   ....[89]....
        /*0690*/ 	.word	0x00007dd0
        /*0694*/ 	.word	0x00000003
        /*0698*/ 	.word	0x00000030
        /*069c*/ 	.short	0x010a
        /*069e*/ 	.byte	0xff
	.zero		1


	//   ....[90]....
        /*06a0*/ 	.word	0x00007f10
        /*06a4*/ 	.word	0x00000003
        /*06a8*/ 	.word	0x00000000
        /*06ac*/ 	.short	0x0101
        /*06ae*/ 	.byte	0xff
	.zero		1


	//   ....[91]....
        /*06b0*/ 	.word	0x00008350
        /*06b4*/ 	.word	0x000000ff
        /*06b8*/ 	.word	0x00000000
        /*06bc*/ 	.short	0x0101
        /*06be*/ 	.byte	0x04
	.zero		1


	//   ....[92]....
        /*06c0*/ 	.word	0x00008c40
        /*06c4*/ 	.word	0x00000003
        /*06c8*/ 	.word	0x000000e0
        /*06cc*/ 	.short	0x010a
        /*06ce*/ 	.byte	0xff
	.zero		1


	//   ....[93]....
        /*06d0*/ 	.word	0x00008ca0
        /*06d4*/ 	.word	0x00000000
        /*06d8*/ 	.word	0x00000018
        /*06dc*/ 	.short	0x010a
        /*06de*/ 	.byte	0xff
	.zero		1


	//   ....[94]....
        /*06e0*/ 	.word	0x00008d00
        /*06e4*/ 	.word	0x00000000
        /*06e8*/ 	.word	0x00000018
        /*06ec*/ 	.short	0x010a
        /*06ee*/ 	.byte	0xff
	.zero		1


	//   ....[95]....
        /*06f0*/ 	.word	0x00008d50
        /*06f4*/ 	.word	0x00000003
        /*06f8*/ 	.word	0x00000070
        /*06fc*/ 	.short	0x010a
        /*06fe*/ 	.byte	0xff
	.zero		1


	//   ....[96]....
        /*0700*/ 	.word	0x00008db0
        /*0704*/ 	.word	0x00000000
        /*0708*/ 	.word	0x00000000
        /*070c*/ 	.short	0x010a
        /*070e*/ 	.byte	0xff
	.zero		1


	//   ....[97]....
        /*0710*/ 	.word	0x00008e10
        /*0714*/ 	.word	0x00000000
        /*0718*/ 	.word	0x00000000
        /*071c*/ 	.short	0x010a
        /*071e*/ 	.byte	0xff
	.zero		1


	//   ....[98]....
        /*0720*/ 	.word	0x00008e60
        /*0724*/ 	.word	0x00000002
        /*0728*/ 	.word	0x000000d0
        /*072c*/ 	.short	0x010a
        /*072e*/ 	.byte	0xff
	.zero		1


	//   ....[99]....
        /*0730*/ 	.word	0x00008ec0
        /*0734*/ 	.word	0x00000002
        /*0738*/ 	.word	0x00000080
        /*073c*/ 	.short	0x010a
        /*073e*/ 	.byte	0xff
	.zero		1


	//   ....[100]....
        /*0740*/ 	.word	0x00008f10
        /*0744*/ 	.word	0x00000002
        /*0748*/ 	.word	0x00000070
        /*074c*/ 	.short	0x010a
        /*074e*/ 	.byte	0xff
	.zero		1


	//   ....[101]....
        /*0750*/ 	.word	0x00008f70
        /*0754*/ 	.word	0x00000000
        /*0758*/ 	.word	0x00000080
        /*075c*/ 	.short	0x010a
        /*075e*/ 	.byte	0xff
	.zero		1


	//   ....[102]....
        /*0760*/ 	.word	0x00008fc0
        /*0764*/ 	.word	0x00000000
        /*0768*/ 	.word	0x00000070
        /*076c*/ 	.short	0x010a
        /*076e*/ 	.byte	0xff
	.zero		1


	//   ....[103]....
        /*0770*/ 	.word	0x00009020
        /*0774*/ 	.word	0x00000003
        /*0778*/ 	.word	0x000000b0
        /*077c*/ 	.short	0x010a
        /*077e*/ 	.byte	0xff
	.zero		1


	//   ....[104]....
        /*0780*/ 	.word	0x00009080
        /*0784*/ 	.word	0x00000000
        /*0788*/ 	.word	0x00000000
        /*078c*/ 	.short	0x010a
        /*078e*/ 	.byte	0xff
	.zero		1


	//   ....[105]....
        /*0790*/ 	.word	0x000090e0
        /*0794*/ 	.word	0x00000000
        /*0798*/ 	.word	0x00000000
        /*079c*/ 	.short	0x010a
        /*079e*/ 	.byte	0xff
	.zero		1


	//   ....[106]....
        /*07a0*/ 	.word	0x00009140
        /*07a4*/ 	.word	0x00000000
        /*07a8*/ 	.word	0x00000000
        /*07ac*/ 	.short	0x010a
        /*07ae*/ 	.byte	0xff
	.zero		1


	//   ....[107]....
        /*07b0*/ 	.word	0x000091a0
        /*07b4*/ 	.word	0x00000000
        /*07b8*/ 	.word	0x00000000
        /*07bc*/ 	.short	0x010a
        /*07be*/ 	.byte	0xff
	.zero		1


	//   ....[108]....
        /*07c0*/ 	.word	0x00009200
        /*07c4*/ 	.word	0x00000000
        /*07c8*/ 	.word	0x00000000
        /*07cc*/ 	.short	0x010a
        /*07ce*/ 	.byte	0xff
	.zero		1


	//   ....[109]....
        /*07d0*/ 	.word	0x00009250
        /*07d4*/ 	.word	0x00000008
        /*07d8*/ 	.word	0x00000070
        /*07dc*/ 	.short	0x010a
        /*07de*/ 	.byte	0xff
	.zero		1


	//   ....[110]....
        /*07e0*/ 	.word	0x000092b0
        /*07e4*/ 	.word	0x00000000
        /*07e8*/ 	.word	0x00000068
        /*07ec*/ 	.short	0x010a
        /*07ee*/ 	.byte	0xff
	.zero		1


	//   ....[111]....
        /*07f0*/ 	.word	0x00009310
        /*07f4*/ 	.word	0x00000005
        /*07f8*/ 	.word	0x00000048
        /*07fc*/ 	.short	0x010a
        /*07fe*/ 	.byte	0xff
	.zero		1


	//   ....[112]....
        /*0800*/ 	.word	0x00009370
        /*0804*/ 	.word	0x00000005
        /*0808*/ 	.word	0x00000050
        /*080c*/ 	.short	0x010a
        /*080e*/ 	.byte	0xff
	.zero		1


	//   ....[113]....
        /*0810*/ 	.word	0x000093d0
        /*0814*/ 	.word	0x00000005
        /*0818*/ 	.word	0x00000058
        /*081c*/ 	.short	0x010a
        /*081e*/ 	.byte	0xff
	.zero		1


	//   ....[114]....
        /*0820*/ 	.word	0x00009430
        /*0824*/ 	.word	0x00000000
        /*0828*/ 	.word	0x00000048
        /*082c*/ 	.short	0x010a
        /*082e*/ 	.byte	0xff
	.zero		1


	//   ....[115]....
        /*0830*/ 	.word	0x00009490
        /*0834*/ 	.word	0x00000000
        /*0838*/ 	.word	0x00000050
        /*083c*/ 	.short	0x010a
        /*083e*/ 	.byte	0xff
	.zero		1


	//   ....[116]....
        /*0840*/ 	.word	0x000094e0
        /*0844*/ 	.word	0x00000008
        /*0848*/ 	.word	0x00000070
        /*084c*/ 	.short	0x010a
        /*084e*/ 	.byte	0xff
	.zero		1


	//   ....[117]....
        /*0850*/ 	.word	0x00009530
        /*0854*/ 	.word	0x00000000
        /*0858*/ 	.word	0x00000030
        /*085c*/ 	.short	0x010a
        /*085e*/ 	.byte	0xff
	.zero		1


	//   ....[118]....
        /*0860*/ 	.word	0x00009580
        /*0864*/ 	.word	0x00000064
        /*0868*/ 	.word	0x00000090
        /*086c*/ 	.short	0x010a
        /*086e*/ 	.byte	0xff
	.zero		1


	//   ....[119]....
        /*0870*/ 	.word	0x000095d0
        /*0874*/ 	.word	0x00000004
        /*0878*/ 	.word	0x00000030
        /*087c*/ 	.short	0x010a
        /*087e*/ 	.byte	0xff
	.zero		1


	//   ....[120]....
        /*0880*/ 	.word	0x00009620
        /*0884*/ 	.word	0x00000003
        /*0888*/ 	.word	0x00000030
        /*088c*/ 	.short	0x010a
        /*088e*/ 	.byte	0xff
	.zero		1


	//----- nvinfo : EIATTR_NUM_MBARRIERS
	.align		4
.L_48:
        /*0890*/ 	.byte	0x03, 0x38
        /*0892*/ 	.short	0x001e


	//----- nvinfo : EIATTR_EXIT_INSTR_OFFSETS
	.align		4
        /*0894*/ 	.byte	0x04, 0x1c
        /*0896*/ 	.short	(.L_50 - .L_49)


	//   ....[0]....
.L_49:
        /*0898*/ 	.word	0x000029e0


	//   ....[1]....
        /*089c*/ 	.word	0x00002ed0


	//   ....[2]....
        /*08a0*/ 	.word	0x00002f30


	//   ....[3]....
        /*08a4*/ 	.word	0x00004050


	//   ....[4]....
        /*08a8*/ 	.word	0x000050d0


	//   ....[5]....
        /*08ac*/ 	.word	0x00005110


	//   ....[6]....
        /*08b0*/ 	.word	0x00008c30


	//----- nvinfo : EIATTR_MAX_THREADS
	.align		4
.L_50:
        /*08b4*/ 	.byte	0x04, 0x05
        /*08b6*/ 	.short	(.L_52 - .L_51)
.L_51:
        /*08b8*/ 	.word	0x00000100
        /*08bc*/ 	.word	0x00000001
        /*08c0*/ 	.word	0x00000001


	//----- nvinfo : EIATTR_CRS_STACK_SIZE
	.align		4
.L_52:
        /*08c4*/ 	.byte	0x04, 0x1e
        /*08c6*/ 	.short	(.L_54 - .L_53)
.L_53:
        /*08c8*/ 	.word	0x00000000


	//----- nvinfo : EIATTR_CBANK_PARAM_SIZE
	.align		4
.L_54:
        /*08cc*/ 	.byte	0x03, 0x19
        /*08ce*/ 	.short	0x0800


	//----- nvinfo : EIATTR_PARAM_CBANK
	.align		4
        /*08d0*/ 	.byte	0x04, 0x0a
        /*08d2*/ 	.short	(.L_56 - .L_55)
	.align		4
.L_55:
        /*08d4*/ 	.word	index@(.nv.constant0._ZN7cutlass13device_kernelINS_4gemm6kernel13GemmUniversalIN4cute5tupleIJiiiiEEENS1_10collective13CollectiveMmaINS1_35MainloopSm100TmaUmmaWarpSpecializedILi3ELi2ELi4ENS5_IJNS4_1CILi2EEENSA_ILi1EEESC_EEEEENS5_IJNSA_ILi64EEENSA_ILi192EEENSA_ILi256EEEEEENS_12float_e4m3_tENS5_IJlSC_lEEESJ_SK_NS4_8TiledMMAINS4_8MMA_AtomIJNS4_10MMA_TraitsINS4_19SM100_MMA_F8F6F4_SSEJSJ_SJ_fSF_SG_NS4_17integral_constantINS4_4UMMA5MajorELSR_0EEESS_NSP_INSQ_7ScaleInELST_0EEESU_EEEEEENS4_6LayoutINS5_IJSC_SC_SC_EEENS5_IJNSA_ILi0EEESZ_SZ_EEEEENS5_IJNS4_10UnderscoreES12_S12_EEEEENS4_13SM90_TMA_LOADENS4_14ComposedLayoutINS4_7SwizzleILi3ELi4ELi3EEENS4_18smem_ptr_flag_bitsILi8EEENSX_INS5_IJNSA_ILi8EEENSA_ILi128EEEEEENS5_IJS1C_SC_EEEEEEEvNS4_8identityENS4_23SM90_TMA_LOAD_MULTICASTES1G_vS1H_EENS_8epilogue10collective18CollectiveEpilogueINS1K_23Sm100TmaWarpSpecializedILi3ELi2ELi32ELb0ELb0EEEJSI_NS5_IJNSX_ISF_SC_EES1P_EEESJ_SK_SJ_SK_NS1K_6fusion15FusionCallbacksIS1O_NS1R_17LinearCombinationISJ_fSJ_fLNS_15FloatRoundStyleE2EEESI_S1Q_JEEENS4_5SM1004TMEM4LOAD26SM100_TMEM_LOAD_16dp32b32xES15_NS16_INS17_ILi2ELi4ELi3EEES1A_NSX_INS5_IJS1B_SF_EEENS5_IJSF_SC_EEEEEEENS4_39AutoVectorizingCopyWithAssumedAlignmentILi128EEENS4_14SM90_TMA_STOREES25_S27_S27_EEEvvEEEEvNT_6ParamsE)
        /*08d8*/ 	.short	0x0380
        /*08da*/ 	.short	0x0800


	//----- nvinfo : EIATTR_SW_WAR
	.align		4
.L_56:
        /*08dc*/ 	.byte	0x04, 0x36
        /*08de*/ 	.short	(.L_58 - .L_57)
.L_57:
        /*08e0*/ 	.word	0x00000008
.L_58:


//--------------------- .nv.callgraph             --------------------------
	.section	.nv.callgraph,"",@"SHT_CUDA_CALLGRAPH"
	.align	4
	.sectionentsize	8
	.align		4
        /*0000*/ 	.word	0x00000000
	.align		4
        /*0004*/ 	.word	0xffffffff
	.align		4
        /*0008*/ 	.word	index@(_ZN7cutlass13device_kernelINS_4gemm6kernel13GemmUniversalIN4cute5tupleIJiiiiEEENS1_10collective13CollectiveMmaINS1_35MainloopSm100TmaUmmaWarpSpecializedILi3ELi2ELi4ENS5_IJNS4_1CILi2EEENSA_ILi1EEESC_EEEEENS5_IJNSA_ILi64EEENSA_ILi192EEENSA_ILi256EEEEEENS_12float_e4m3_tENS5_IJlSC_lEEESJ_SK_NS4_8TiledMMAINS4_8MMA_AtomIJNS4_10MMA_TraitsINS4_19SM100_MMA_F8F6F4_SSEJSJ_SJ_fSF_SG_NS4_17integral_constantINS4_4UMMA5MajorELSR_0EEESS_NSP_INSQ_7ScaleInELST_0EEESU_EEEEEENS4_6LayoutINS5_IJSC_SC_SC_EEENS5_IJNSA_ILi0EEESZ_SZ_EEEEENS5_IJNS4_10UnderscoreES12_S12_EEEEENS4_13SM90_TMA_LOADENS4_14ComposedLayoutINS4_7SwizzleILi3ELi4ELi3EEENS4_18smem_ptr_flag_bitsILi8EEENSX_INS5_IJNSA_ILi8EEENSA_ILi128EEEEEENS5_IJS1C_SC_EEEEEEEvNS4_8identityENS4_23SM90_TMA_LOAD_MULTICASTES1G_vS1H_EENS_8epilogue10collective18CollectiveEpilogueINS1K_23Sm100TmaWarpSpecializedILi3ELi2ELi32ELb0ELb0EEEJSI_NS5_IJNSX_ISF_SC_EES1P_EEESJ_SK_SJ_SK_NS1K_6fusion15FusionCallbacksIS1O_NS1R_17LinearCombinationISJ_fSJ_fLNS_15FloatRoundStyleE2EEESI_S1Q_JEEENS4_5SM1004TMEM4LOAD26SM100_TMEM_LOAD_16dp32b32xES15_NS16_INS17_ILi2ELi4ELi3EEES1A_NSX_INS5_IJS1B_SF_EEENS5_IJSF_SC_EEEEEEENS4_39AutoVectorizingCopyWithAssumedAlignmentILi128EEENS4_14SM90_TMA_STOREES25_S27_S27_EEEvvEEEEvNT_6ParamsE)
	.align		4
        /*000c*/ 	.word	index@(__assertfail)
	.align		4
        /*0010*/ 	.word	0x00000000
	.align		4
        /*0014*/ 	.word	0xfffffffe
	.align		4
        /*0018*/ 	.word	0x00000000
	.align		4
        /*001c*/ 	.word	0xfffffffd
	.align		4
        /*0020*/ 	.word	0x00000000
	.align		4
        /*0024*/ 	.word	0xfffffffc


//--------------------- .nv.constant4             --------------------------
	.section	.nv.constant4,"a",@progbits
	.align	8
	.align		8
.nv.constant4:
        /*0000*/ 	.dword	__assertfail
	.align		8
        /*0008*/ 	.dword	__unnamed_1
	.align		8
        /*0010*/ 	.dword	__unnamed_2
	.align		8
        /*0018*/ 	.dword	__unnamed_3
	.align		8
        /*0020*/ 	.dword	_ZN40_INTERNAL_a63b7299_4_k_cu_d000577a_208464cuda3std3__45__cpo5beginE
	.align		8
        /*0028*/ 	.dword	_ZN40_INTERNAL_a63b7299_4_k_cu_d000577a_208464cuda3std3__45__cpo3endE
	.align		8
        /*0030*/ 	.dword	_ZN40_INTERNAL_a63b7299_4_k_cu_d000577a_208464cuda3std3__45__cpo6cbeginE
	.align		8
        /*0038*/ 	.dword	_ZN40_INTERNAL_a63b7299_4_k_cu_d000577a_208464cuda3std3__45__cpo4cendE
	.align		8
        /*0040*/ 	.dword	_ZN40_INTERNAL_a63b7299_4_k_cu_d000577a_208464cuda3std3__442_GLOBAL__N__a63b7299_4_k_cu_d000577a_208466ignoreE
	.align		8
        /*0048*/ 	.dword	_ZN40_INTERNAL_a63b7299_4_k_cu_d000577a_208464cuda3std3__419piecewise_constructE
	.align		8
        /*0050*/ 	.dword	_ZN40_INTERNAL_a63b7299_4_k_cu_d000577a_208464cuda3std3__48in_placeE
	.align		8
        /*0058*/ 	.dword	_ZN40_INTERNAL_a63b7299_4_k_cu_d000577a_208464cuda3std6ranges3__45__cpo4swapE
	.align		8
        /*0060*/ 	.dword	_ZN40_INTERNAL_a63b7299_4_k_cu_d000577a_208464cuda3std6ranges3__45__cpo9iter_moveE
	.align		8
        /*0068*/ 	.dword	_ZN40_INTERNAL_a63b7299_4_k_cu_d000577a_208464cute7productE
	.align		8
        /*0070*/ 	.dword	_ZN40_INTERNAL_a63b7299_4_k_cu_d000577a_208464cute1_E
	.align		8
        /*0078*/ 	.dword	$str$25
	.align		8
        /*0080*/ 	.dword	$str$26
	.align		8
        /*0088*/ 	.dword	$str$27
	.align		8
        /*0090*/ 	.dword	$str$28


//--------------------- .text._ZN7cutlass13device_kernelINS_4gemm6kernel13GemmUniversalIN4cute5tupleIJiiiiEEENS1_10collective13CollectiveMmaINS1_35MainloopSm100TmaUmmaWarpSpecializedILi3ELi2ELi4ENS5_IJNS4_1CILi2EEENSA_ILi1EEESC_EEEEENS5_IJNSA_ILi64EEENSA_ILi192EEENSA_ILi256EEEEEENS_12float_e4m3_tENS5_IJlSC_lEEESJ_SK_NS4_8TiledMMAINS4_8MMA_AtomIJNS4_10MMA_TraitsINS4_19SM100_MMA_F8F6F4_SSEJSJ_SJ_fSF_SG_NS4_17integral_constantINS4_4UMMA5MajorELSR_0EEESS_NSP_INSQ_7ScaleInELST_0EEESU_EEEEEENS4_6LayoutINS5_IJSC_SC_SC_EEENS5_IJNSA_ILi0EEESZ_SZ_EEEEENS5_IJNS4_10UnderscoreES12_S12_EEEEENS4_13SM90_TMA_LOADENS4_14ComposedLayoutINS4_7SwizzleILi3ELi4ELi3EEENS4_18smem_ptr_flag_bitsILi8EEENSX_INS5_IJNSA_ILi8EEENSA_ILi128EEEEEENS5_IJS1C_SC_EEEEEEEvNS4_8identityENS4_23SM90_TMA_LOAD_MULTICASTES1G_vS1H_EENS_8epilogue10collective18CollectiveEpilogueINS1K_23Sm100TmaWarpSpecializedILi3ELi2ELi32ELb0ELb0EEEJSI_NS5_IJNSX_ISF_SC_EES1P_EEESJ_SK_SJ_SK_NS1K_6fusion15FusionCallbacksIS1O_NS1R_17LinearCombinationISJ_fSJ_fLNS_15FloatRoundStyleE2EEESI_S1Q_JEEENS4_5SM1004TMEM4LOAD26SM100_TMEM_LOAD_16dp32b32xES15_NS16_INS17_ILi2ELi4ELi3EEES1A_NSX_INS5_IJS1B_SF_EEENS5_IJSF_SC_EEEEEEENS4_39AutoVectorizingCopyWithAssumedAlignmentILi128EEENS4_14SM90_TMA_STOREES25_S27_S27_EEEvvEEEEvNT_6ParamsE --------------------------
	.section	.text._ZN7cutlass13device_kernelINS_4gemm6kernel13GemmUniversalIN4cute5tupleIJiiiiEEENS1_10collective13CollectiveMmaINS1_35MainloopSm100TmaUmmaWarpSpecializedILi3ELi2ELi4ENS5_IJNS4_1CILi2EEENSA_ILi1EEESC_EEEEENS5_IJNSA_ILi64EEENSA_ILi192EEENSA_ILi256EEEEEENS_12float_e4m3_tENS5_IJlSC_lEEESJ_SK_NS4_8TiledMMAINS4_8MMA_AtomIJNS4_10MMA_TraitsINS4_19SM100_MMA_F8F6F4_SSEJSJ_SJ_fSF_SG_NS4_17integral_constantINS4_4UMMA5MajorELSR_0EEESS_NSP_INSQ_7ScaleInELST_0EEESU_EEEEEENS4_6LayoutINS5_IJSC_SC_SC_EEENS5_IJNSA_ILi0EEESZ_SZ_EEEEENS5_IJNS4_10UnderscoreES12_S12_EEEEENS4_13SM90_TMA_LOADENS4_14ComposedLayoutINS4_7SwizzleILi3ELi4ELi3EEENS4_18smem_ptr_flag_bitsILi8EEENSX_INS5_IJNSA_ILi8EEENSA_ILi128EEEEEENS5_IJS1C_SC_EEEEEEEvNS4_8identityENS4_23SM90_TMA_LOAD_MULTICASTES1G_vS1H_EENS_8epilogue10collective18CollectiveEpilogueINS1K_23Sm100TmaWarpSpecializedILi3ELi2ELi32ELb0ELb0EEEJSI_NS5_IJNSX_ISF_SC_EES1P_EEESJ_SK_SJ_SK_NS1K_6fusion15FusionCallbacksIS1O_NS1R_17LinearCombinationISJ_fSJ_fLNS_15FloatRoundStyleE2EEESI_S1Q_JEEENS4_5SM1004TMEM4LOAD26SM100_TMEM_LOAD_16dp32b32xES15_NS16_INS17_ILi2ELi4ELi3EEES1A_NSX_INS5_IJS1B_SF_EEENS5_IJSF_SC_EEEEEEENS4_39AutoVectorizingCopyWithAssumedAlignmentILi128EEENS4_14SM90_TMA_STOREES25_S27_S27_EEEvvEEEEvNT_6ParamsE,"ax",@progbits
	.align	128
.text._ZN7cutlass13device_kernelINS_4gemm6kernel13GemmUniversalIN4cute5tupleIJiiiiEEENS1_10collective13CollectiveMmaINS1_35MainloopSm100TmaUmmaWarpSpecializedILi3ELi2ELi4ENS5_IJNS4_1CILi2EEENSA_ILi1EEESC_EEEEENS5_IJNSA_ILi64EEENSA_ILi192EEENSA_ILi256EEEEEENS_12float_e4m3_tENS5_IJlSC_lEEESJ_SK_NS4_8TiledMMAINS4_8MMA_AtomIJNS4_10MMA_TraitsINS4_19SM100_MMA_F8F6F4_SSEJSJ_SJ_fSF_SG_NS4_17integral_constantINS4_4UMMA5MajorELSR_0EEESS_NSP_INSQ_7ScaleInELST_0EEESU_EEEEEENS4_6LayoutINS5_IJSC_SC_SC_EEENS5_IJNSA_ILi0EEESZ_SZ_EEEEENS5_IJNS4_10UnderscoreES12_S12_EEEEENS4_13SM90_TMA_LOADENS4_14ComposedLayoutINS4_7SwizzleILi3ELi4ELi3EEENS4_18smem_ptr_flag_bitsILi8EEENSX_INS5_IJNSA_ILi8EEENSA_ILi128EEEEEENS5_IJS1C_SC_EEEEEEEvNS4_8identityENS4_23SM90_TMA_LOAD_MULTICASTES1G_vS1H_EENS_8epilogue10collective18CollectiveEpilogueINS1K_23Sm100TmaWarpSpecializedILi3ELi2ELi32ELb0ELb0EEEJSI_NS5_IJNSX_ISF_SC_EES1P_EEESJ_SK_SJ_SK_NS1K_6fusion15FusionCallbacksIS1O_NS1R_17LinearCombinationISJ_fSJ_fLNS_15FloatRoundStyleE2EEESI_S1Q_JEEENS4_5SM1004TMEM4LOAD26SM100_TMEM_LOAD_16dp32b32xES15_NS16_INS17_ILi2ELi4ELi3EEES1A_NSX_INS5_IJS1B_SF_EEENS5_IJSF_SC_EEEEEEENS4_39AutoVectorizingCopyWithAssumedAlignmentILi128EEENS4_14SM90_TMA_STOREES25_S27_S27_EEEvvEEEEvNT_6ParamsE:
        .type           _ZN7cutlass13device_kernelINS_4gemm6kernel13GemmUniversalIN4cute5tupleIJiiiiEEENS1_10collective13CollectiveMmaINS1_35MainloopSm100TmaUmmaWarpSpecializedILi3ELi2ELi4ENS5_IJNS4_1CILi2EEENSA_ILi1EEESC_EEEEENS5_IJNSA_ILi64EEENSA_ILi192EEENSA_ILi256EEEEEENS_12float_e4m3_tENS5_IJlSC_lEEESJ_SK_NS4_8TiledMMAINS4_8MMA_AtomIJNS4_10MMA_TraitsINS4_19SM100_MMA_F8F6F4_SSEJSJ_SJ_fSF_SG_NS4_17integral_constantINS4_4UMMA5MajorELSR_0EEESS_NSP_INSQ_7ScaleInELST_0EEESU_EEEEEENS4_6LayoutINS5_IJSC_SC_SC_EEENS5_IJNSA_ILi0EEESZ_SZ_EEEEENS5_IJNS4_10UnderscoreES12_S12_EEEEENS4_13SM90_TMA_LOADENS4_14ComposedLayoutINS4_7SwizzleILi3ELi4ELi3EEENS4_18smem_ptr_flag_bitsILi8EEENSX_INS5_IJNSA_ILi8EEENSA_ILi128EEEEEENS5_IJS1C_SC_EEEEEEEvNS4_8identityENS4_23SM90_TMA_LOAD_MULTICASTES1G_vS1H_EENS_8epilogue10collective18CollectiveEpilogueINS1K_23Sm100TmaWarpSpecializedILi3ELi2ELi32ELb0ELb0EEEJSI_NS5_IJNSX_ISF_SC_EES1P_EEESJ_SK_SJ_SK_NS1K_6fusion15FusionCallbacksIS1O_NS1R_17LinearCombinationISJ_fSJ_fLNS_15FloatRoundStyleE2EEESI_S1Q_JEEENS4_5SM1004TMEM4LOAD26SM100_TMEM_LOAD_16dp32b32xES15_NS16_INS17_ILi2ELi4ELi3EEES1A_NSX_INS5_IJS1B_SF_EEENS5_IJSF_SC_EEEEEEENS4_39AutoVectorizingCopyWithAssumedAlignmentILi128EEENS4_14SM90_TMA_STOREES25_S27_S27_EEEvvEEEEvNT_6ParamsE,@function
        .size           _ZN7cutlass13device_kernelINS_4gemm6kernel13GemmUniversalIN4cute5tupleIJiiiiEEENS1_10collective13CollectiveMmaINS1_35MainloopSm100TmaUmmaWarpSpecializedILi3ELi2ELi4ENS5_IJNS4_1CILi2EEENSA_ILi1EEESC_EEEEENS5_IJNSA_ILi64EEENSA_ILi192EEENSA_ILi256EEEEEENS_12float_e4m3_tENS5_IJlSC_lEEESJ_SK_NS4_8TiledMMAINS4_8MMA_AtomIJNS4_10MMA_TraitsINS4_19SM100_MMA_F8F6F4_SSEJSJ_SJ_fSF_SG_NS4_17integral_constantINS4_4UMMA5MajorELSR_0EEESS_NSP_INSQ_7ScaleInELST_0EEESU_EEEEEENS4_6LayoutINS5_IJSC_SC_SC_EEENS5_IJNSA_ILi0EEESZ_SZ_EEEEENS5_IJNS4_10UnderscoreES12_S12_EEEEENS4_13SM90_TMA_LOADENS4_14ComposedLayoutINS4_7SwizzleILi3ELi4ELi3EEENS4_18smem_ptr_flag_bitsILi8EEENSX_INS5_IJNSA_ILi8EEENSA_ILi128EEEEEENS5_IJS1C_SC_EEEEEEEvNS4_8identityENS4_23SM90_TMA_LOAD_MULTICASTES1G_vS1H_EENS_8epilogue10collective18CollectiveEpilogueINS1K_23Sm100TmaWarpSpecializedILi3ELi2ELi32ELb0ELb0EEEJSI_NS5_IJNSX_ISF_SC_EES1P_EEESJ_SK_SJ_SK_NS1K_6fusion15FusionCallbacksIS1O_NS1R_17LinearCombinationISJ_fSJ_fLNS_15FloatRoundStyleE2EEESI_S1Q_JEEENS4_5SM1004TMEM4LOAD26SM100_TMEM_LOAD_16dp32b32xES15_NS16_INS17_ILi2ELi4ELi3EEES1A_NSX_INS5_IJS1B_SF_EEENS5_IJSF_SC_EEEEEEENS4_39AutoVectorizingCopyWithAssumedAlignmentILi128EEENS4_14SM90_TMA_STOREES25_S27_S27_EEEvvEEEEvNT_6ParamsE,(.L_x_165 - _ZN7cutlass13device_kernelINS_4gemm6kernel13GemmUniversalIN4cute5tupleIJiiiiEEENS1_10collective13CollectiveMmaINS1_35MainloopSm100TmaUmmaWarpSpecializedILi3ELi2ELi4ENS5_IJNS4_1CILi2EEENSA_ILi1EEESC_EEEEENS5_IJNSA_ILi64EEENSA_ILi192EEENSA_ILi256EEEEEENS_12float_e4m3_tENS5_IJlSC_lEEESJ_SK_NS4_8TiledMMAINS4_8MMA_AtomIJNS4_10MMA_TraitsINS4_19SM100_MMA_F8F6F4_SSEJSJ_SJ_fSF_SG_NS4_17integral_constantINS4_4UMMA5MajorELSR_0EEESS_NSP_INSQ_7ScaleInELST_0EEESU_EEEEEENS4_6LayoutINS5_IJSC_SC_SC_EEENS5_IJNSA_ILi0EEESZ_SZ_EEEEENS5_IJNS4_10UnderscoreES12_S12_EEEEENS4_13SM90_TMA_LOADENS4_14ComposedLayoutINS4_7SwizzleILi3ELi4ELi3EEENS4_18smem_ptr_flag_bitsILi8EEENSX_INS5_IJNSA_ILi8EEENSA_ILi128EEEEEENS5_IJS1C_SC_EEEEEEEvNS4_8identityENS4_23SM90_TMA_LOAD_MULTICASTES1G_vS1H_EENS_8epilogue10collective18CollectiveEpilogueINS1K_23Sm100TmaWarpSpecializedILi3ELi2ELi32ELb0ELb0EEEJSI_NS5_IJNSX_ISF_SC_EES1P_EEESJ_SK_SJ_SK_NS1K_6fusion15FusionCallbacksIS1O_NS1R_17LinearCombinationISJ_fSJ_fLNS_15FloatRoundStyleE2EEESI_S1Q_JEEENS4_5SM1004TMEM4LOAD26SM100_TMEM_LOAD_16dp32b32xES15_NS16_INS17_ILi2ELi4ELi3EEES1A_NSX_INS5_IJS1B_SF_EEENS5_IJSF_SC_EEEEEEENS4_39AutoVectorizingCopyWithAssumedAlignmentILi128EEENS4_14SM90_TMA_STOREES25_S27_S27_EEEvvEEEEvNT_6ParamsE)
        .other          _ZN7cutlass13device_kernelINS_4gemm6kernel13GemmUniversalIN4cute5tupleIJiiiiEEENS1_10collective13CollectiveMmaINS1_35MainloopSm100TmaUmmaWarpSpecializedILi3ELi2ELi4ENS5_IJNS4_1CILi2EEENSA_ILi1EEESC_EEEEENS5_IJNSA_ILi64EEENSA_ILi192EEENSA_ILi256EEEEEENS_12float_e4m3_tENS5_IJlSC_lEEESJ_SK_NS4_8TiledMMAINS4_8MMA_AtomIJNS4_10MMA_TraitsINS4_19SM100_MMA_F8F6F4_SSEJSJ_SJ_fSF_SG_NS4_17integral_constantINS4_4UMMA5MajorELSR_0EEESS_NSP_INSQ_7ScaleInELST_0EEESU_EEEEEENS4_6LayoutINS5_IJSC_SC_SC_EEENS5_IJNSA_ILi0EEESZ_SZ_EEEEENS5_IJNS4_10UnderscoreES12_S12_EEEEENS4_13SM90_TMA_LOADENS4_14ComposedLayoutINS4_7SwizzleILi3ELi4ELi3EEENS4_18smem_ptr_flag_bitsILi8EEENSX_INS5_IJNSA_ILi8EEENSA_ILi128EEEEEENS5_IJS1C_SC_EEEEEEEvNS4_8identityENS4_23SM90_TMA_LOAD_MULTICASTES1G_vS1H_EENS_8epilogue10collective18CollectiveEpilogueINS1K_23Sm100TmaWarpSpecializedILi3ELi2ELi32ELb0ELb0EEEJSI_NS5_IJNSX_ISF_SC_EES1P_EEESJ_SK_SJ_SK_NS1K_6fusion15FusionCallbacksIS1O_NS1R_17LinearCombinationISJ_fSJ_fLNS_15FloatRoundStyleE2EEESI_S1Q_JEEENS4_5SM1004TMEM4LOAD26SM100_TMEM_LOAD_16dp32b32xES15_NS16_INS17_ILi2ELi4ELi3EEES1A_NSX_INS5_IJS1B_SF_EEENS5_IJSF_SC_EEEEEEENS4_39AutoVectorizingCopyWithAssumedAlignmentILi128EEENS4_14SM90_TMA_STOREES25_S27_S27_EEEvvEEEEvNT_6ParamsE,@"STO_CUDA_ENTRY STV_DEFAULT"
_ZN7cutlass13device_kernelINS_4gemm6kernel13GemmUniversalIN4cute5tupleIJiiiiEEENS1_10collective13CollectiveMmaINS1_35MainloopSm100TmaUmmaWarpSpecializedILi3ELi2ELi4ENS5_IJNS4_1CILi2EEENSA_ILi1EEESC_EEEEENS5_IJNSA_ILi64EEENSA_ILi192EEENSA_ILi256EEEEEENS_12float_e4m3_tENS5_IJlSC_lEEESJ_SK_NS4_8TiledMMAINS4_8MMA_AtomIJNS4_10MMA_TraitsINS4_19SM100_MMA_F8F6F4_SSEJSJ_SJ_fSF_SG_NS4_17integral_constantINS4_4UMMA5MajorELSR_0EEESS_NSP_INSQ_7ScaleInELST_0EEESU_EEEEEENS4_6LayoutINS5_IJSC_SC_SC_EEENS5_IJNSA_ILi0EEESZ_SZ_EEEEENS5_IJNS4_10UnderscoreES12_S12_EEEEENS4_13SM90_TMA_LOADENS4_14ComposedLayoutINS4_7SwizzleILi3ELi4ELi3EEENS4_18smem_ptr_flag_bitsILi8EEENSX_INS5_IJNSA_ILi8EEENSA_ILi128EEEEEENS5_IJS1C_SC_EEEEEEEvNS4_8identityENS4_23SM90_TMA_LOAD_MULTICASTES1G_vS1H_EENS_8epilogue10collective18CollectiveEpilogueINS1K_23Sm100TmaWarpSpecializedILi3ELi2ELi32ELb0ELb0EEEJSI_NS5_IJNSX_ISF_SC_EES1P_EEESJ_SK_SJ_SK_NS1K_6fusion15FusionCallbacksIS1O_NS1R_17LinearCombinationISJ_fSJ_fLNS_15FloatRoundStyleE2EEESI_S1Q_JEEENS4_5SM1004TMEM4LOAD26SM100_TMEM_LOAD_16dp32b32xES15_NS16_INS17_ILi2ELi4ELi3EEES1A_NSX_INS5_IJS1B_SF_EEENS5_IJSF_SC_EEEEEEENS4_39AutoVectorizingCopyWithAssumedAlignmentILi128EEENS4_14SM90_TMA_STOREES25_S27_S27_EEEvvEEEEvNT_6ParamsE:
[----:B------:R-:W1:Y:S01]  /*0000*/  LDC R1, c[0x0][0x37c] ;  /* 0x0000df00ff017b82 */ /* 0x000e620000000800 */
[----:B------:R-:W2:Y:S01]  /*0010*/  S2R R97, SR_TID.X ;  /* 0x0000000000617919 */ /* 0x000ea20000002100 */
[----:B------:R-:W3:Y:S01]  /*0020*/  LDCU.64 UR8, c[0x0][0x890] ;  /* 0x00011200ff0877ac */ /* 0x000ee20008000a00 */
[----:B------:R-:W-:Y:S02]  /*0030*/  PRMT R86, RZ, 0x7610, R86 ;  /* 0x00007610ff567816 */ /* 0x000fe40000000056 */
[----:B------:R-:W-:Y:S01]  /*0040*/  ELECT P3, URZ, PT ;  /* 0x0000000000ff782f */ /* 0x000fe20003860000 */
[----:B---3--:R-:W-:-:S04]  /*0050*/  UISETP.NE.U32.AND UP0, UPT, UR8, URZ, UPT ;  /* 0x000000ff0800728c */ /* 0x008fc8000bf05070 */
[----:B------:R-:W-:Y:S01]  /*0060*/  UISETP.NE.AND.EX UP0, UPT, UR9, URZ, UPT, UP0 ;  /* 0x000000ff0900728c */ /* 0x000fe2000bf05300 */
[----:B--2---:R-:W-:-:S05]  /*0070*/  SHF.R.U32.HI R87, RZ, 0x5, R97 ;  /* 0x00000005ff577819 */ /* 0x004fca0000011661 */
[----:B------:R-:W2:Y:S02]  /*0080*/  SHFL.IDX PT, R0, R87, RZ, 0x1f ;  /* 0x00001fff57007589 */ /* 0x000ea400000e0000 */
[----:B--2---:R-:W-:Y:S01]  /*0090*/  R2UR UR18, R0 ;  /* 0x00000000001272ca */ /* 0x004fe200000e0000 */
[----:B-1----:R-:W-:-:S14]  /*00a0*/  BRA.U UP0, `(.L_x_0) ;  /* 0x0000000100307547 */ /* 0x002fdc000b800000 */
[----:B------:R-:W1:Y:S02]  /*00b0*/  LDCU.64 UR4, c[0x0][0x888] ;  /* 0x00011100ff0477ac */ /* 0x000e640008000a00 */
[----:B-1----:R-:W-:-:S04]  /*00c0*/  UISETP.NE.U32.AND UP0, UPT, UR4, URZ, UPT ;  /* 0x000000ff0400728c */ /* 0x002fc8000bf05070 */
[----:B------:R-:W-:-:S09]  /*00d0*/  UISETP.NE.AND.EX UP0, UPT, UR5, URZ, UPT, UP0 ;  /* 0x000000ff0500728c */ /* 0x000fd2000bf05300 */
[----:B------:R-:W-:Y:S05]  /*00e0*/  BRA.U !UP0, `(.L_x_1) ;  /* 0x0000000108147547 */ /* 0x000fea000b800000 */
[----:B------:R-:W1:Y:S01]  /*00f0*/  LDC.64 R2, c[0x0][0x888] ;  /* 0x00022200ff027b82 */ /* 0x000e620000000a00 */
[----:B------:R-:W1:Y:S02]  /*0100*/  LDCU.64 UR4, c[0x0][0x358] ;  /* 0x00006b00ff0477ac */ /* 0x000e640008000a00 */
[----:B-1----:R1:W5:Y:S01]  /*0110*/  LDG.E R39, desc[UR4][R2.64] ;  /* 0x0000000402277981 */ /* 0x002362000c1e1900 */
[----:B------:R-:W-:Y:S01]  /*0120*/  HFMA2 R86, -RZ, RZ, 0, 5.9604644775390625e-08 ;  /* 0x00000001ff567431 */ /* 0x000fe200000001ff */
[----:B------:R-:W-:Y:S05]  /*0130*/  BRA `(.L_x_0) ;  /* 0x00000000000c7947 */ /* 0x000fea0003800000 */
.L_x_1:
[----:B------:R-:W1:Y:S01]  /*0140*/  LDCU UR4, c[0x0][0x880] ;  /* 0x00011000ff0477ac */ /* 0x000e620008000800 */
[----:B------:R-:W-:Y:S01]  /*0150*/  HFMA2 R86, -RZ, RZ, 0, 5.9604644775390625e-08 ;  /* 0x00000001ff567431 */ /* 0x000fe200000001ff */
[----:B-1----:R-:W-:-:S07]  /*0160*/  MOV R39, UR4 ;  /* 0x0000000400277c02 */ /* 0x002fce0008000f00 */
.L_x_0:
[----:B------:R-:W2:Y:S02]  /*0170*/  LDCU.64 UR4, c[0x0][0x8b0] ;  /* 0x00011600ff0477ac */ /* 0x000ea40008000a00 */
[----:B--2---:R-:W-:-:S04]  /*0180*/  UISETP.NE.U32.AND UP0, UPT, UR4, URZ, UPT ;  /* 0x000000ff0400728c */ /* 0x004fc8000bf05070 */
[----:B------:R-:W-:-:S09]  /*0190*/  UISETP.NE.AND.EX UP0, UPT, UR5, URZ, UPT, UP0 ;  /* 0x000000ff0500728c */ /* 0x000fd2000bf05300 */
[----:B------:R-:W-:Y:S05]  /*01a0*/  BRA.U UP0, `(.L_x_2) ;  /* 0x0000000100287547 */ /* 0x000fea000b800000 */
[----:B------:R-:W2:Y:S02]  /*01b0*/  LDCU.64 UR4, c[0x0][0x8a8] ;  /* 0x00011500ff0477ac */ /* 0x000ea40008000a00 */
[----:B--2---:R-:W-:-:S04]  /*01c0*/  UISETP.NE.U32.AND UP0, UPT, UR4, URZ, UPT ;  /* 0x000000ff0400728c */ /* 0x004fc8000bf05070 */
[----:B------:R-:W-:-:S09]  /*01d0*/  UISETP.NE.AND.EX UP0, UPT, UR5, URZ, UPT, UP0 ;  /* 0x000000ff0500728c */ /* 0x000fd2000bf05300 */
[----:B------:R-:W-:Y:S05]  /*01e0*/  BRA.U !UP0, `(.L_x_3) ;  /* 0x0000000108107547 */ /* 0x000fea000b800000 */
[----:B-1----:R-:W1:Y:S01]  /*01f0*/  LDC.64 R2, c[0x0][0x8a8] ;  /* 0x00022a00ff027b82 */ /* 0x002e620000000a00 */
[----:B------:R-:W1:Y:S02]  /*0200*/  LDCU.64 UR4, c[0x0][0x358] ;  /* 0x00006b00ff0477ac */ /* 0x000e640008000a00 */
[----:B-1----:R2:W5:Y:S01]  /*0210*/  LDG.E R37, desc[UR4][R2.64] ;  /* 0x0000000402257981 */ /* 0x002562000c1e1900 */
[----:B------:R-:W-:Y:S05]  /*0220*/  BRA `(.L_x_2) ;  /* 0x0000000000087947 */ /* 0x000fea0003800000 */
.L_x_3:
[----:B------:R-:W2:Y:S02]  /*0230*/  LDCU UR4, c[0x0][0x8a0] ;  /* 0x00011400ff0477ac */ /* 0x000ea40008000800 */
[----:B--2---:R-:W-:Y:S02]  /*0240*/  MOV R37, UR4 ;  /* 0x0000000400257c02 */ /* 0x004fe40008000f00 */
.L_x_2:
[----:B------:R-:W-:Y:S01]  /*0250*/  IMAD.U32 R0, RZ, RZ, UR18 ;  /* 0x00000012ff007e24 */ /* 0x000fe2000f8e00ff */
[----:B------:R-:W-:Y:S04]  /*0260*/  BSSY.RECONVERGENT B0, `(.L_x_4) ;  /* 0x000000c000007945 */ /* 0x000fe80003800200 */
[C---:B------:R-:W-:Y:S02]  /*0270*/  ISETP.NE.OR P1, PT, R0.reuse, 0x1, !P3 ;  /* 0x000000010000780c */ /* 0x040fe40005f25670 */
[----:B------:R-:W-:-:S11]  /*0280*/  ISETP.NE.OR P0, PT, R0, 0x3, !P3 ;  /* 0x000000030000780c */ /* 0x000fd60005f05670 */
[----:B------:R-:W-:Y:S05]  /*0290*/  @P1 BRA `(.L_x_5) ;  /* 0x0000000000201947 */ /* 0x000fea0003800000 */
[----:B------:R-:W3:Y:S02]  /*02a0*/  LDCU.64 UR4, c[0x0][0x348] ;  /* 0x00006900ff0477ac */ /* 0x000ee40008000a00 */
[----:B---3--:R-:W-:Y:S02]  /*02b0*/  UIADD3 UR6, UP1, UPT, UR4, 0x80, URZ ;  /* 0x0000008004067890 */ /* 0x008fe4000ff3e0ff */
[----:B------:R-:W-:Y:S02]  /*02c0*/  UIADD3 UR4, UP0, UPT, UR4, 0x180, URZ ;  /* 0x0000018004047890 */ /* 0x000fe4000ff1e0ff */
[----:B------:R-:W-:Y:S02]  /*02d0*/  UIADD3.X UR7, UPT, UPT, URZ, UR5, URZ, UP1, !UPT ;  /* 0x00000005ff077290 */ /* 0x000fe40008ffe4ff */
[----:B------:R-:W-:-:S07]  /*02e0*/  UIADD3.X UR5, UPT, UPT, URZ, UR5, URZ, UP0, !UPT ;  /* 0x00000005ff057290 */ /* 0x000fce00087fe4ff */
[----:B------:R3:W-:Y:S02]  /*02f0*/  UTMACCTL.PF [UR6] ;  /* 0x00000000060079b9 */ /* 0x0007e40008040000 */
[----:B------:R3:W-:Y:S02]  /*0300*/  UTMACCTL.PF [UR4] ;  /* 0x00000000040079b9 */ /* 0x0007e40008040000 */
[----:B---3--:R-:W-:Y:S01]  /*0310*/  NOP ;  /* 0x0000000000007918 */ /* 0x008fe20000000000 */
.L_x_5:
[----:B------:R-:W-:Y:S05]  /*0320*/  BSYNC.RECONVERGENT B0 ;  /* 0x0000000000007941 */ /* 0x000fea0003800200 */
.L_x_4:
[----:B------:R-:W-:Y:S04]  /*0330*/  BSSY.RECONVERGENT B0, `(.L_x_6) ;  /* 0x000000a000007945 */ /* 0x000fe80003800200 */
        /* <DEDUP_REMOVED lines=9> */
.L_x_7:
[----:B------:R-:W-:Y:S05]  /*03d0*/  BSYNC.RECONVERGENT B0 ;  /* 0x0000000000007941 */ /* 0x000fea0003800200 */
.L_x_6:
[----:B------:R-:W3:Y:S01]  /*03e0*/  LDCU.64 UR4, c[0x0][0x888] ;  /* 0x00011100ff0477ac */ /* 0x000ee20008000a00 */
[----:B------:R-:W-:Y:S02]  /*03f0*/  UISETP.EQ.U32.AND UP2, UPT, UR8, URZ, UPT ;  /* 0x000000ff0800728c */ /* 0x000fe4000bf42070 */
[----:B------:R-:W-:Y:S02]  /*0400*/  UPLOP3.LUT UP3, UPT, UPT, UPT, UPT, 0x80, 0x8 ;  /* 0x000000000008789c */ /* 0x000fe40003f6f070 */
[----:B---3--:R-:W-:-:S04]  /*0410*/  UISETP.NE.U32.AND UP0, UPT, UR4, URZ, UPT ;  /* 0x000000ff0400728c */ /* 0x008fc8000bf05070 */
[----:B------:R-:W-:-:S04]  /*0420*/  UISETP.NE.AND.EX UP1, UPT, UR5, URZ, UPT, UP0 ;  /* 0x000000ff0500728c */ /* 0x000fc8000bf25300 */
[----:B------:R-:W-:-:S04]  /*0430*/  UISETP.EQ.OR.EX UP4, UPT, UR9, URZ, !UP1, UP2 ;  /* 0x000000ff0900728c */ /* 0x000fc8000cf82720 */
[----:B------:R-:W-:-:S06]  /*0440*/  UP2UR UR4, UPR, URZ, 0x10 ;  /* 0x00000010ff047883 */ /* 0x000fcc0008000000 */
[----:B------:R-:W-:Y:S01]  /*0450*/  MOV R90, UR4 ;  /* 0x00000004005a7c02 */ /* 0x000fe20008000f00 */
[----:B------:R-:W-:Y:S06]  /*0460*/  BRA.U !UP4, `(.L_x_8) ;  /* 0x000000010c207547 */ /* 0x000fec000b800000 */
[----:B------:R-:W-:Y:S01]  /*0470*/  UISETP.NE.U32.AND UP2, UPT, UR8, URZ, UPT ;  /* 0x000000ff0800728c */ /* 0x000fe2000bf45070 */
[----:B-----5:R-:W-:Y:S01]  /*0480*/  FSETP.NEU.AND P0, PT, R39, RZ, PT ;  /* 0x000000ff2700720b */ /* 0x020fe20003f0d000 */
[----:B------:R-:W-:Y:S02]  /*0490*/  USEL UR4, URZ, 0xffffffff, UP1 ;  /* 0xffffffffff047887 */ /* 0x000fe40008800000 */
[----:B------:R-:W-:-:S10]  /*04a0*/  UISETP.NE.AND.EX UP2, UPT, UR9, URZ, UPT, UP2 ;  /* 0x000000ff0900728c */ /* 0x000fd4000bf45320 */
[----:B------:R-:W-:Y:S01]  /*04b0*/  VOTEU.ANY UP0, P0 ;  /* 0x0000000000ff7886 */ /* 0x000fe20000000100 */
[----:B------:R-:W-:-:S04]  /*04c0*/  @!UP2 USEL UR4, URZ, 0xffffffff, UP0 ;  /* 0xffffffffff04a887 */ /* 0x000fc80008000000 */
[----:B------:R-:W-:-:S04]  /*04d0*/  ULOP3.LUT UR4, UR4, 0x1, URZ, 0xc0, !UPT ;  /* 0x0000000104047892 */ /* 0x000fc8000f8ec0ff */
[----:B------:R-:W-:-:S11]  /*04e0*/  UISETP.NE.U32.AND UP3, UPT, UR4, 0x1, UPT ;  /* 0x000000010400788c */ /* 0x000fd6000bf65070 */
.L_x_8:
[----:B-12---:R-:W1:Y:S01]  /*04f0*/  SHFL.IDX PT, R2, R87, RZ, 0x1f ;  /* 0x00001fff57027589 */ /* 0x006e6200000e0000 */
[----:B------:R-:W-:Y:S01]  /*0500*/  UISETP.NE.AND UP6, UPT, UR18, 0x2, UPT ;  /* 0x000000021200788c */ /* 0x000fe2000bfc5270 */
[----:B-1----:R-:W-:-:S13]  /*0510*/  ISETP.NE.AND P0, PT, R2, RZ, PT ;  /* 0x000000ff0200720c */ /* 0x002fda0003f05270 */
[----:B------:R-:W-:Y:S05]  /*0520*/  @P0 BRA `(.L_x_9) ;  /* 0x0000000000500947 */ /* 0x000fea0003800000 */
[----:B------:R-:W1:Y:S01]  /*0530*/  S2UR UR4, SR_CgaCtaId ;  /* 0x00000000000479c3 */ /* 0x000e620000008800 */
[----:B------:R-:W-:Y:S01]  /*0540*/  UMOV UR5, 0x400 ;  /* 0x0000040000057882 */ /* 0x000fe20000000000 */
[----:B------:R-:W-:Y:S01]  /*0550*/  UMOV UR8, 0x1 ;  /* 0x0000000100087882 */ /* 0x000fe20000000000 */
[----:B------:R-:W-:Y:S01]  /*0560*/  UMOV UR6, 0x2 ;  /* 0x0000000200067882 */ /* 0x000fe20000000000 */
[----:B------:R-:W-:-:S04]  /*0570*/  UIADD3 UR8, UPT, UPT, -UR8, 0x100000, URZ ;  /* 0x0010000008087890 */ /* 0x000fc8000fffe1ff */
[----:B------:R-:W-:Y:S02]  /*0580*/  USHF.L.U32 UR9, UR8, 0xb, URZ ;  /* 0x0000000b08097899 */ /* 0x000fe400080006ff */
[----:B------:R-:W-:Y:S02]  /*0590*/  USHF.L.U32 UR8, UR8, 0x1, URZ ;  /* 0x0000000108087899 */ /* 0x000fe400080006ff */
[----:B------:R-:W-:-:S04]  /*05a0*/  UIADD3 UR6, UPT, UPT, -UR6, 0x100000, URZ ;  /* 0x0010000006067890 */ /* 0x000fc8000fffe1ff */
[----:B------:R-:W-:Y:S02]  /*05b0*/  USHF.L.U32 UR7, UR6, 0xb, URZ ;  /* 0x0000000b06077899 */ /* 0x000fe400080006ff */
[----:B------:R-:W-:Y:S01]  /*05c0*/  USHF.L.U32 UR6, UR6, 0x1, URZ ;  /* 0x0000000106067899 */ /* 0x000fe200080006ff */
[----:B------:R-:W-:Y:S01]  /*05d0*/  ELECT P0, URZ, PT ;  /* 0x0000000000ff782f */ /* 0x000fe20003800000 */
[----:B-1----:R-:W-:Y:S01]  /*05e0*/  ULEA UR4, UR4, UR5, 0x18 ;  /* 0x0000000504047291 */ /* 0x002fe2000f8ec0ff */
[----:B------:R-:W1:Y:S11]  /*05f0*/  FENCE.VIEW.ASYNC.S ;  /* 0x00000000000073c6 */ /* 0x000e760000000000 */
[----:B-1----:R1:W2:Y:S01]  /*0600*/  SYNCS.EXCH.64 URZ, [UR4], UR8 ;  /* 0x0000000804ff75b2 */ /* 0x0022a20008000100 */
[----:B------:R1:W3:Y:S01]  /*0610*/  SYNCS.EXCH.64 URZ, [UR4+0x18], UR6 ;  /* 0x0000180604ff75b2 */ /* 0x0002e20008000100 */
[----:B------:R1:W4:Y:S01]  /*0620*/  SYNCS.EXCH.64 URZ, [UR4+0x8], UR8 ;  /* 0x0000080804ff75b2 */ /* 0x0003220008000100 */
[----:B------:R1:W1:Y:S01]  /*0630*/  SYNCS.EXCH.64 URZ, [UR4+0x20], UR6 ;  /* 0x0000200604ff75b2 */ /* 0x0002620008000100 */
[----:B------:R1:W1:Y:S01]  /*0640*/  SYNCS.EXCH.64 URZ, [UR4+0x10], UR8 ;  /* 0x0000100804ff75b2 */ /* 0x0002620008000100 */
[----:B------:R1:W1:Y:S01]  /*0650*/  SYNCS.EXCH.64 URZ, [UR4+0x28], UR6 ;  /* 0x0000280604ff75b2 */ /* 0x0002620008000100 */
[----:B------:R-:W-:Y:S01]  /*0660*/  NOP ;  /* 0x0000000000007918 */ /* 0x000fe20000000000 */
.L_x_9:
[----:B------:R-:W2:Y:S01]  /*0670*/  SHFL.IDX PT, R2, R87, RZ, 0x1f ;  /* 0x00001fff57027589 */ /* 0x000ea200000e0000 */
[----:B------:R-:W-:Y:S01]  /*0680*/  NOP ;  /* 0x0000000000007918 */ /* 0x000fe20000000000 */
[----:B--2---:R-:W-:-:S13]  /*0690*/  ISETP.NE.AND P0, PT, R2, 0x1, PT ;  /* 0x000000010200780c */ /* 0x004fda0003f05270 */
[----:B------:R-:W-:Y:S05]  /*06a0*/  @P0 BRA `(.L_x_10) ;  /* 0x0000000000500947 */ /* 0x000fea0003800000 */
[----:B-1----:R-:W1:Y:S01]  /*06b0*/  S2UR UR4, SR_CgaCtaId ;  /* 0x00000000000479c3 */ /* 0x002e620000008800 */
        /* <DEDUP_REMOVED lines=12> */
[----:B-1----:R2:W1:Y:S01]  /*0780*/  SYNCS.EXCH.64 URZ, [UR4+0x30], UR8 ;  /* 0x0000300804ff75b2 */ /* 0x0024620008000100 */
[----:B------:R2:W1:Y:S01]  /*0790*/  SYNCS.EXCH.64 URZ, [UR4+0x48], UR6 ;  /* 0x0000480604ff75b2 */ /* 0x0004620008000100 */
[----:B------:R2:W1:Y:S01]  /*07a0*/  SYNCS.EXCH.64 URZ, [UR4+0x38], UR8 ;  /* 0x0000380804ff75b2 */ /* 0x0004620008000100 */
[----:B------:R2:W1:Y:S01]  /*07b0*/  SYNCS.EXCH.64 URZ, [UR4+0x50], UR6 ;  /* 0x0000500604ff75b2 */ /* 0x0004620008000100 */
[----:B------:R2:W1:Y:S01]  /*07c0*/  SYNCS.EXCH.64 URZ, [UR4+0x40], UR8 ;  /* 0x0000400804ff75b2 */ /* 0x0004620008000100 */
[----:B------:R2:W1:Y:S02]  /*07d0*/  SYNCS.EXCH.64 URZ, [UR4+0x58], UR6 ;  /* 0x0000580604ff75b2 */ /* 0x0004640008000100 */
[----:B--2---:R-:W-:Y:S01]  /*07e0*/  NOP ;  /* 0x0000000000007918 */ /* 0x004fe20000000000 */
.L_x_10:
[----:B------:R-:W2:Y:S01]  /*07f0*/  SHFL.IDX PT, R2, R87, RZ, 0x1f ;  /* 0x00001fff57027589 */ /* 0x000ea200000e0000 */
[----:B------:R-:W-:Y:S01]  /*0800*/  NOP ;  /* 0x0000000000007918 */ /* 0x000fe20000000000 */
[----:B--2---:R-:W-:-:S13]  /*0810*/  ISETP.NE.AND P0, PT, R2, 0x3, PT ;  /* 0x000000030200780c */ /* 0x004fda0003f05270 */
[----:B------:R-:W-:Y:S05]  /*0820*/  @P0 BRA `(.L_x_11) ;  /* 0x0000000000300947 */ /* 0x000fea0003800000 */
[----:B-1----:R-:W1:Y:S01]  /*0830*/  S2UR UR4, SR_CgaCtaId ;  /* 0x00000000000479c3 */ /* 0x002e620000008800 */
[----:B------:R-:W-:Y:S01]  /*0840*/  UMOV UR6, 0x400 ;  /* 0x0000040000067882 */ /* 0x000fe20000000000 */
[----:B------:R-:W-:Y:S01]  /*0850*/  UMOV UR5, 0x20 ;  /* 0x0000002000057882 */ /* 0x000fe20000000000 */
[----:B------:R-:W-:Y:S01]  /*0860*/  ELECT P0, URZ, PT ;  /* 0x0000000000ff782f */ /* 0x000fe20003800000 */
[----:B-1----:R-:W-:Y:S02]  /*0870*/  ULEA UR6, UR4, UR6, 0x18 ;  /* 0x0000000604067291 */ /* 0x002fe4000f8ec0ff */
[----:B------:R-:W-:-:S04]  /*0880*/  UIADD3 UR4, UPT, UPT, -UR5, 0x100000, URZ ;  /* 0x0010000005047890 */ /* 0x000fc8000fffe1ff */
[----:B------:R-:W-:Y:S02]  /*0890*/  USHF.L.U32 UR5, UR4, 0xb, URZ ;  /* 0x0000000b04057899 */ /* 0x000fe400080006ff */
[----:B------:R-:W-:Y:S01]  /*08a0*/  USHF.L.U32 UR4, UR4, 0x1, URZ ;  /* 0x0000000104047899 */ /* 0x000fe200080006ff */
[----:B------:R-:W1:Y:S11]  /*08b0*/  FENCE.VIEW.ASYNC.S ;  /* 0x00000000000073c6 */ /* 0x000e760000000000 */
[----:B-1----:R2:W1:Y:S01]  /*08c0*/  SYNCS.EXCH.64 URZ, [UR6+0x60], UR4 ;  /* 0x0000600406ff75b2 */ /* 0x0024620008000100 */
[----:B------:R2:W1:Y:S02]  /*08d0*/  SYNCS.EXCH.64 URZ, [UR6+0x68], UR4 ;  /* 0x0000680406ff75b2 */ /* 0x0004640008000100 */
[----:B--2---:R-:W-:Y:S01]  /*08e0*/  NOP ;  /* 0x0000000000007918 */ /* 0x004fe20000000000 */
.L_x_11:
[----:B------:R-:W2:Y:S01]  /*08f0*/  SHFL.IDX PT, R2, R87, RZ, 0x1f ;  /* 0x00001fff57027589 */ /* 0x000ea200000e0000 */
[----:B------:R-:W-:Y:S01]  /*0900*/  NOP ;  /* 0x0000000000007918 */ /* 0x000fe20000000000 */
[----:B--2---:R-:W-:-:S13]  /*0910*/  ISETP.NE.AND P0, PT, R2, 0x4, PT ;  /* 0x000000040200780c */ /* 0x004fda0003f05270 */
[----:B------:R-:W-:Y:S05]  /*0920*/  @P0 BRA `(.L_x_12) ;  /* 0x00000000004c0947 */ /* 0x000fea0003800000 */
[----:B-1----:R-:W1:Y:S01]  /*0930*/  S2UR UR6, SR_CgaCtaId ;  /* 0x00000000000679c3 */ /* 0x002e620000008800 */
[----:B------:R-:W-:Y:S01]  /*0940*/  UMOV UR4, 0x1e0 ;  /* 0x000001e000047882 */ /* 0x000fe20000000000 */
[----:B------:R-:W-:Y:S01]  /*0950*/  UMOV UR5, 0x400 ;  /* 0x0000040000057882 */ /* 0x000fe20000000000 */
[----:B------:R-:W-:Y:S01]  /*0960*/  USEL UR4, UR4, 0x1a0, UP3 ;  /* 0x000001a004047887 */ /* 0x000fe20009800000 */
[----:B------:R-:W-:Y:S01]  /*0970*/  UMOV UR8, 0x1 ;  /* 0x0000000100087882 */ /* 0x000fe20000000000 */
[----:B------:R-:W-:Y:S01]  /*0980*/  ELECT P0, URZ, PT ;  /* 0x0000000000ff782f */ /* 0x000fe20003800000 */
[----:B------:R-:W-:-:S04]  /*0990*/  UIADD3 UR8, UPT, UPT, -UR8, 0x100000, URZ ;  /* 0x0010000008087890 */ /* 0x000fc8000fffe1ff */
[----:B------:R-:W-:Y:S02]  /*09a0*/  USHF.L.U32 UR9, UR8, 0xb, URZ ;  /* 0x0000000b08097899 */ /* 0x000fe400080006ff */
[----:B------:R-:W-:Y:S02]  /*09b0*/  USHF.L.U32 UR8, UR8, 0x1, URZ ;  /* 0x0000000108087899 */ /* 0x000fe400080006ff */
[----:B-1----:R-:W-:Y:S02]  /*09c0*/  ULEA UR6, UR6, UR5, 0x18 ;  /* 0x0000000506067291 */ /* 0x002fe4000f8ec0ff */
[----:B------:R-:W-:-:S04]  /*09d0*/  UIADD3 UR4, UPT, UPT, -UR4, 0x100000, URZ ;  /* 0x0010000004047890 */ /* 0x000fc8000fffe1ff */
[----:B------:R-:W-:Y:S02]  /*09e0*/  USHF.L.U32 UR5, UR4, 0xb, URZ ;  /* 0x0000000b04057899 */ /* 0x000fe400080006ff */
[----:B------:R-:W-:Y:S01]  /*09f0*/  USHF.L.U32 UR4, UR4, 0x1, URZ ;  /* 0x0000000104047899 */ /* 0x000fe200080006ff */
[----:B------:R-:W1:Y:S03]  /*0a00*/  FENCE.VIEW.ASYNC.S ;  /* 0x00000000000073c6 */ /* 0x000e660000000000 */
[----:B-1----:R2:W1:Y:S08]  /*0a10*/  SYNCS.EXCH.64 URZ, [UR6+0x70], UR8 ;  /* 0x0000700806ff75b2 */ /* 0x0024700008000100 */
[----:B------:R2:W1:Y:S01]  /*0a20*/  SYNCS.EXCH.64 URZ, [UR6+0x80], UR4 ;  /* 0x0000800406ff75b2 */ /* 0x0004620008000100 */
[----:B------:R2:W1:Y:S01]  /*0a30*/  SYNCS.EXCH.64 URZ, [UR6+0x78], UR8 ;  /* 0x0000780806ff75b2 */ /* 0x0004620008000100 */
[----:B------:R2:W1:Y:S02]  /*0a40*/  SYNCS.EXCH.64 URZ, [UR6+0x88], UR4 ;  /* 0x0000880406ff75b2 */ /* 0x0004640008000100 */
[----:B--2---:R-:W-:Y:S01]  /*0a50*/  NOP ;  /* 0x0000000000007918 */ /* 0x004fe20000000000 */
.L_x_12:
        /* <DEDUP_REMOVED lines=22> */
[----:B------:R2:W1:Y:S01]  /*0bc0*/  SYNCS.EXCH.64 URZ, [UR4+0xc0], UR6 ;  /* 0x0000c00604ff75b2 */ /* 0x0004620008000100 */
[----:B------:R2:W1:Y:S01]  /*0bd0*/  SYNCS.EXCH.64 URZ, [UR4+0xa8], UR8 ;  /* 0x0000a80804ff75b2 */ /* 0x0004620008000100 */
[----:B------:R2:W1:Y:S02]  /*0be0*/  SYNCS.EXCH.64 URZ, [UR4+0xc8], UR6 ;  /* 0x0000c80604ff75b2 */ /* 0x0004640008000100 */
[----:B--2---:R-:W-:Y:S01]  /*0bf0*/  NOP ;  /* 0x0000000000007918 */ /* 0x004fe20000000000 */
.L_x_13:
[----:B------:R-:W2:Y:S01]  /*0c00*/  SHFL.IDX PT, R2, R87, RZ, 0x1f ;  /* 0x00001fff57027589 */ /* 0x000ea200000e0000 */
[----:B------:R-:W1:Y:S01]  /*0c10*/  S2UR UR46, SR_CgaCtaId ;  /* 0x00000000002e79c3 */ /* 0x000e620000008800 */
[----:B------:R-:W-:Y:S01]  /*0c20*/  NOP ;  /* 0x0000000000007918 */ /* 0x000fe20000000000 */
[----:B--2---:R-:W-:-:S13]  /*0c30*/  ISETP.NE.AND P0, PT, R2, 0x3, PT ;  /* 0x000000030200780c */ /* 0x004fda0003f05270 */
[----:B-1----:R-:W-:Y:S05]  /*0c40*/  @P0 BRA `(.L_x_14) ;  /* 0x0000000000340947 */ /* 0x002fea0003800000 */
[----:B------:R-:W-:Y:S01]  /*0c50*/  UMOV UR4, 0x400 ;  /* 0x0000040000047882 */ /* 0x000fe20000000000 */
[----:B------:R-:W-:Y:S01]  /*0c60*/  UMOV UR6, 0x20 ;  /* 0x0000002000067882 */ /* 0x000fe20000000000 */
[----:B------:R-:W-:Y:S02]  /*0c70*/  ULEA UR4, UR46, UR4, 0x18 ;  /* 0x000000042e047291 */ /* 0x000fe4000f8ec0ff */
[----:B------:R-:W-:-:S04]  /*0c80*/  UIADD3 UR6, UPT, UPT, -UR6, 0x100000, URZ ;  /* 0x0010000006067890 */ /* 0x000fc8000fffe1ff */
[----:B------:R-:W-:Y:S02]  /*0c90*/  USHF.L.U32 UR7, UR6, 0xb, URZ ;  /* 0x0000000b06077899 */ /* 0x000fe400080006ff */
[----:B------:R-:W-:Y:S01]  /*0ca0*/  USHF.L.U32 UR6, UR6, 0x1, URZ ;  /* 0x0000000106067899 */ /* 0x000fe200080006ff */
[----:B------:R-:W-:Y:S01]  /*0cb0*/  ELECT P0, URZ, PT ;  /* 0x0000000000ff782f */ /* 0x000fe20003800000 */
[----:B------:R-:W1:Y:S10]  /*0cc0*/  FENCE.VIEW.ASYNC.S ;  /* 0x00000000000073c6 */ /* 0x000e740000000000 */
[----:B-1----:R1:W2:Y:S01]  /*0cd0*/  SYNCS.EXCH.64 URZ, [UR4+0xd0], UR6 ;  /* 0x0000d00604ff75b2 */ /* 0x0022a20008000100 */
[----:B------:R1:W1:Y:S01]  /*0ce0*/  SYNCS.EXCH.64 URZ, [UR4+0xe0], UR6 ;  /* 0x0000e00604ff75b2 */ /* 0x0002620008000100 */
[----:B------:R1:W1:Y:S01]  /*0cf0*/  SYNCS.EXCH.64 URZ, [UR4+0xd8], UR6 ;  /* 0x0000d80604ff75b2 */ /* 0x0002620008000100 */
[----:B------:R1:W1:Y:S01]  /*0d00*/  SYNCS.EXCH.64 URZ, [UR4+0xe8], UR6 ;  /* 0x0000e80604ff75b2 */ /* 0x0002620008000100 */
[----:B------:R-:W-:Y:S01]  /*0d10*/  NOP ;  /* 0x0000000000007918 */ /* 0x000fe20000000000 */
.L_x_14:
[----:B-1----:R-:W1:Y:S01]  /*0d20*/  LDCU UR4, c[0x0][0x36c] ;  /* 0x00006d80ff0477ac */ /* 0x002e620008000800 */
[----:B------:R-:W-:Y:S01]  /*0d30*/  ISETP.NE.OR P3, PT, R0, 0x2, !P3 ;  /* 0x000000020000780c */ /* 0x000fe20005f65670 */
[----:B------:R-:W-:Y:S01]  /*0d40*/  NOP ;  /* 0x0000000000007918 */ /* 0x000fe20000000000 */
[----:B------:R-:W-:Y:S01]  /*0d50*/  LOP3.LUT R0, R97, 0x1f, RZ, 0xc0, !PT ;  /* 0x0000001f61007812 */ /* 0x000fe200078ec0ff */
[----:B------:R-:W-:Y:S02]  /*0d60*/  UISETP.NE.AND UP4, UPT, UR18, URZ, UPT ;  /* 0x000000ff1200728c */ /* 0x000fe4000bf85270 */
[----:B-1----:R-:W-:-:S09]  /*0d70*/  UISETP.EQ.U32.AND UP5, UPT, UR4, 0x1, UPT ;  /* 0x000000010400788c */ /* 0x002fd2000bfa2070 */
[----:B------:R-:W-:Y:S05]  /*0d80*/  BRA.U !UP5, `(.L_x_15) ;  /* 0x000000010d087547 */ /* 0x000fea000b800000 */
[----:B--234-:R-:W-:Y:S01]  /*0d90*/  UCGABAR_ARV ;  /* 0x00000000000079c7 */ /* 0x01cfe20008000000 */
[----:B------:R-:W-:Y:S05]  /*0da0*/  BRA `(.L_x_16) ;  /* 0x0000000000047947 */ /* 0x000fea0003800000 */
.L_x_15:
[----:B--234-:R-:W-:Y:S01]  /*0db0*/  NOP ;  /* 0x0000000000007918 */ /* 0x01cfe20000000000 */
.L_x_16:
[----:B------:R-:W1:Y:S01]  /*0dc0*/  S2UR UR20, SR_CTAID.X ;  /* 0x00000000001479c3 */ /* 0x000e620000002500 */
[----:B------:R-:W-:-:S05]  /*0dd0*/  CS2R.32 R89, SR_CgaSize ;  /* 0x0000000000597805 */ /* 0x000fca0000008a00 */
[----:B------:R-:W-:-:S05]  /*0de0*/  IMAD R89, R89, -0xa0, RZ ;  /* 0xffffff6059597824 */ /* 0x000fca00078e02ff */
[----:B------:R-:W-:-:S14]  /*0df0*/  R2UR UR5, R89 ;  /* 0x00000000590572ca */ /* 0x000fdc00000e0000 */
[----:B------:R-:W2:Y:S01]  /*0e00*/  LDCU UR5, c[0x0][UR5+0x2b0] ;  /* 0x00005600050577ac */ /* 0x000ea20008000800 */
[----:B------:R-:W-:-:S05]  /*0e10*/  CS2R.32 R89, SR_CgaSize ;  /* 0x0000000000597805 */ /* 0x000fca0000008a00 */
[----:B------:R-:W-:-:S05]  /*0e20*/  IMAD R89, R89, -0xa0, RZ ;  /* 0xffffff6059597824 */ /* 0x000fca00078e02ff */
[----:B------:R-:W-:-:S14]  /*0e30*/  R2UR UR4, R89 ;  /* 0x00000000590472ca */ /* 0x000fdc00000e0000 */
[----:B------:R-:W3:Y:S01]  /*0e40*/  LDCU UR4, c[0x0][UR4+0x2b4] ;  /* 0x00005680040477ac */ /* 0x000ee20008000800 */
[----:B------:R-:W4:Y:S01]  /*0e50*/  S2UR UR24, SR_CTAID.Y ;  /* 0x00000000001879c3 */ /* 0x000f220000002600 */
[----:B------:R-:W-:-:S05]  /*0e60*/  CS2R.32 R89, SR_CgaSize ;  /* 0x0000000000597805 */ /* 0x000fca0000008a00 */
[----:B------:R-:W-:-:S05]  /*0e70*/  IMAD R89, R89, -0xa0, RZ ;  /* 0xffffff6059597824 */ /* 0x000fca00078e02ff */
[----:B------:R-:W-:-:S14]  /*0e80*/  R2UR UR7, R89 ;  /* 0x00000000590772ca */ /* 0x000fdc00000e0000 */
[----:B------:R-:W3:Y:S01]  /*0e90*/  LDCU UR7, c[0x0][UR7+0x2a0] ;  /* 0x00005400070777ac */ /* 0x000ee20008000800 */
[----:B------:R-:W-:-:S05]  /*0ea0*/  CS2R.32 R89, SR_CgaSize ;  /* 0x0000000000597805 */ /* 0x000fca0000008a00 */
[----:B------:R-:W-:-:S05]  /*0eb0*/  IMAD R89, R89, -0xa0, RZ ;  /* 0xffffff6059597824 */ /* 0x000fca00078e02ff */
[----:B------:R-:W-:-:S14]  /*0ec0*/  R2UR UR8, R89 ;  /* 0x00000000590872ca */ /* 0x000fdc00000e0000 */
[----:B------:R-:W3:Y:S01]  /*0ed0*/  LDCU UR8, c[0x0][UR8+0x2a4] ;  /* 0x00005480080877ac */ /* 0x000ee20008000800 */
[----:B------:R-:W3:Y:S01]  /*0ee0*/  LDCU UR19, c[0x0][0xb24] ;  /* 0x00016480ff1377ac */ /* 0x000ee20008000800 */
[----:B------:R-:W3:Y:S01]  /*0ef0*/  LDCU UR42, c[0x0][0xb24] ;  /* 0x00016480ff2a77ac */ /* 0x000ee20008000800 */
[----:B-1----:R-:W-:Y:S01]  /*0f00*/  I2FP.F32.U32 R3, UR20 ;  /* 0x0000001400037c45 */ /* 0x002fe20008201000 */
[----:B------:R-:W1:Y:S04]  /*0f10*/  LDCU UR25, c[0x0][0xb30] ;  /* 0x00016600ff1977ac */ /* 0x000e680008000800 */
[----:B--2---:R-:W-:Y:S01]  /*0f20*/  FMUL R3, R3, UR5 ;  /* 0x0000000503037c20 */ /* 0x004fe20008400000 */
[----:B----4-:R-:W-:-:S05]  /*0f30*/  I2FP.F32.U32 R2, UR24 ;  /* 0x0000001800027c45 */ /* 0x010fca0008201000 */
[----:B------:R-:W2:Y:S01]  /*0f40*/  F2I.U32.TRUNC.NTZ R3, R3 ;  /* 0x0000000300037305 */ /* 0x000ea2000020f000 */
[----:B---3--:R-:W-:Y:S01]  /*0f50*/  FMUL R2, R2, UR4 ;  /* 0x0000000402027c20 */ /* 0x008fe20008400000 */
[----:B------:R-:W-:-:S04]  /*0f60*/  ULOP3.LUT UR4, UR46, 0x1, URZ, 0xc0, !UPT ;  /* 0x000000012e047892 */ /* 0x000fc8000f8ec0ff */
[----:B------:R-:W-:Y:S02]  /*0f70*/  UISETP.NE.U32.AND UP0, UPT, UR4, 0x1, UPT ;  /* 0x000000010400788c */ /* 0x000fe4000bf05070 */
[----:B------:R-:W3:Y:S02]  /*0f80*/  F2I.U32.TRUNC.NTZ R2, R2 ;  /* 0x0000000200027305 */ /* 0x000ee4000020f000 */
[----:B------:R-:W-:Y:S01]  /*0f90*/  USEL UR23, URZ, 0x3000, UP0 ;  /* 0x00003000ff177887 */ /* 0x000fe20008000000 */
[----:B--2---:R-:W-:Y:S02]  /*0fa0*/  R2UR UR5, R3 ;  /* 0x00000000030572ca */ /* 0x004fe400000e0000 */
[----:B---3--:R-:W-:Y:S02]  /*0fb0*/  R2UR UR6, R2 ;  /* 0x00000000020672ca */ /* 0x008fe400000e0000 */
[----:B------:R-:W-:-:S09]  /*0fc0*/  PRMT R2, RZ, 0x7610, R2 ;  /* 0x00007610ff027816 */ /* 0x000fd20000000002 */
[----:B------:R-:W-:-:S04]  /*0fd0*/  UIADD3 UR5, UPT, UPT, -UR5, URZ, URZ ;  /* 0x000000ff05057290 */ /* 0x000fc8000fffe1ff */
[----:B------:R-:W-:Y:S02]  /*0fe0*/  UIMAD UR5, UR7, UR5, UR20 ;  /* 0x00000005070572a4 */ /* 0x000fe4000f8e0214 */
[----:B------:R-:W-:-:S04]  /*0ff0*/  UIADD3 UR4, UPT, UPT, -UR6, URZ, URZ ;  /* 0x000000ff06047290 */ /* 0x000fc8000fffe1ff */
[----:B------:R-:W-:Y:S01]  /*1000*/  IMAD.U32 R89, RZ, RZ, UR5 ;  /* 0x00000005ff597e24 */ /* 0x000fe2000f8e00ff */
[----:B------:R-:W-:-:S06]  /*1010*/  UIMAD UR4, UR8, UR4, UR24 ;  /* 0x00000004080472a4 */ /* 0x000fcc000f8e0218 */
[----:B------:R-:W-:Y:S01]  /*1020*/  IMAD.U32 R88, RZ, RZ, UR4 ;  /* 0x00000004ff587e24 */ /* 0x000fe2000f8e00ff */
[----:B-1----:R-:W-:Y:S06]  /*1030*/  BRA.U UP4, `(.L_x_17) ;  /* 0x00000001042c7547 */ /* 0x002fec000b800000 */
[----:B------:R-:W-:Y:S02]  /*1040*/  R2UR UR4, R88 ;  /* 0x00000000580472ca */ /* 0x000fe400000e0000 */
[----:B------:R-:W-:-:S11]  /*1050*/  R2UR UR6, R89 ;  /* 0x00000000590672ca */ /* 0x000fd600000e0000 */
[----:B------:R-:W-:-:S04]  /*1060*/  UISETP.NE.AND UP0, UPT, UR4, URZ, UPT ;  /* 0x000000ff0400728c */ /* 0x000fc8000bf05270 */
[----:B------:R-:W-:-:S04]  /*1070*/  UISETP.EQ.OR UP0, UPT, UR6, URZ, !UP0 ;  /* 0x000000ff0600728c */ /* 0x000fc8000c702670 */
[----:B------:R-:W-:Y:S02]  /*1080*/  USEL UR5, URZ, 0x1, !UP0 ;  /* 0x00000001ff057887 */ /* 0x000fe4000c000000 */
[----:B------:R-:W-:-:S04]  /*1090*/  UISETP.NE.AND UP0, UPT, UR4, URZ, UPT ;  /* 0x000000ff0400728c */ /* 0x000fc8000bf05270 */
[----:B------:R-:W-:Y:S02]  /*10a0*/  USEL UR4, URZ, 0x2, UP0 ;  /* 0x00000002ff047887 */ /* 0x000fe40008000000 */
[----:B------:R-:W-:-:S04]  /*10b0*/  UISETP.NE.AND UP0, UPT, UR6, 0x1, UPT ;  /* 0x000000010600788c */ /* 0x000fc8000bf05270 */
[----:B------:R-:W-:-:S04]  /*10c0*/  USEL UR4, UR4, 0x2, UP0 ;  /* 0x0000000204047887 */ /* 0x000fc80008000000 */
[----:B------:R-:W-:-:S06]  /*10d0*/  UIADD3 UR4, UPT, UPT, UR5, UR4, URZ ;  /* 0x0000000405047290 */ /* 0x000fcc000fffe0ff */
[----:B------:R-:W-:-:S07]  /*10e0*/  IMAD.U32 R2, RZ, RZ, UR4 ;  /* 0x00000004ff027e24 */ /* 0x000fce000f8e00ff */
.L_x_17:
[----:B------:R-:W1:Y:S01]  /*10f0*/  S2UR UR36, SR_CTAID.Z ;  /* 0x00000000002479c3 */ /* 0x000e620000002700 */
[----:B------:R-:W-:-:S09]  /*1100*/  UISETP.GE.AND UP0, UPT, UR19, 0x1, UPT ;  /* 0x000000011300788c */ /* 0x000fd2000bf06270 */
[----:B------:R-:W-:Y:S05]  /*1110*/  BRA.U !UP0, `(.L_x_18) ;  /* 0x0000000108d07547 */ /* 0x000fea000b800000 */
[----:B------:R-:W2:Y:S01]  /*1120*/  LDCU UR21, c[0x0][0xb0c] ;  /* 0x00016180ff1577ac */ /* 0x000ea20008000800 */
[----:B------:R-:W3:Y:S01]  /*1130*/  LDCU.128 UR12, c[0x0][0xb10] ;  /* 0x00016200ff0c77ac */ /* 0x000ee20008000c00 */
[----:B------:R-:W4:Y:S01]  /*1140*/  LDCU UR6, c[0x0][0x370] ;  /* 0x00006e00ff0677ac */ /* 0x000f220008000800 */
[----:B------:R-:W1:Y:S01]  /*1150*/  LDCU UR7, c[0x0][0x374] ;  /* 0x00006e80ff0777ac */ /* 0x000e620008000800 */
[----:B------:R-:W1:Y:S01]  /*1160*/  LDCU UR22, c[0x0][0xb20] ;  /* 0x00016400ff1677ac */ /* 0x000e620008000800 */
[----:B--2---:R-:W-:Y:S02]  /*1170*/  UISETP.NE.AND UP0, UPT, UR21, 0x1, UPT ;  /* 0x000000011500788c */ /* 0x004fe4000bf05270 */
[----:B---3--:R-:W-:Y:S01]  /*1180*/  UIMAD.WIDE.U32 UR4, UR20, UR12, URZ ;  /* 0x0000000c140472a5 */ /* 0x008fe2000f8e00ff */
[----:B------:R-:W2:Y:S01]  /*1190*/  LDCU.64 UR8, c[0x0][0xb28] ;  /* 0x00016500ff0877ac */ /* 0x000ea20008000a00 */
[----:B----4-:R-:W-:Y:S02]  /*11a0*/  UIMAD.WIDE.U32 UR10, UR6, UR12, URZ ;  /* 0x0000000c060a72a5 */ /* 0x010fe4000f8e00ff */
[----:B------:R-:W-:-:S02]  /*11b0*/  USHF.R.U32.HI UR5, URZ, UR13, UR5 ;  /* 0x0000000dff057299 */ /* 0x000fc40008011605 */
[----:B------:R-:W-:Y:S02]  /*11c0*/  UISETP.NE.AND UP2, UPT, UR19, 0x1, UPT ;  /* 0x000000011300788c */ /* 0x000fe4000bf45270 */
[----:B------:R-:W-:Y:S01]  /*11d0*/  USEL UR5, UR20, UR5, !UP0 ;  /* 0x0000000514057287 */ /* 0x000fe2000c000000 */
[----:B------:R-:W-:Y:S01]  /*11e0*/  UMOV UR10, UR11 ;  /* 0x0000000b000a7c82 */ /* 0x000fe20008000000 */
[----:B------:R-:W-:Y:S02]  /*11f0*/  UIMAD.WIDE.U32 UR16, UR24, UR15, URZ ;  /* 0x0000000f181072a5 */ /* 0x000fe4000f8e00ff */
[----:B------:R-:W-:Y:S02]  /*1200*/  @UP0 USHF.R.U32.HI UR6, URZ, UR13, UR10 ;  /* 0x0000000dff060299 */ /* 0x000fe4000801160a */
[----:B------:R-:W-:Y:S02]  /*1210*/  UISETP.NE.AND UP0, UPT, UR14, 0x1, UPT ;  /* 0x000000010e00788c */ /* 0x000fe4000bf05270 */
[----:B-1----:R-:W-:-:S02]  /*1220*/  UIMAD.WIDE.U32 UR10, UR7, UR15, URZ ;  /* 0x0000000f070a72a5 */ /* 0x002fc4000f8e00ff */
[----:B--2---:R-:W-:Y:S01]  /*1230*/  UIMAD.WIDE.U32 UR12, UR6, UR8, URZ ;  /* 0x00000008060c72a5 */ /* 0x004fe2000f8e00ff */
[----:B------:R-:W-:Y:S02]  /*1240*/  UMOV UR4, UR17 ;  /* 0x0000001100047c82 */ /* 0x000fe40008000000 */
[----:B------:R-:W-:Y:S02]  /*1250*/  USHF.R.U32.HI UR4, URZ, UR22, UR4 ;  /* 0x00000016ff047299 */ /* 0x000fe40008011604 */
[----:B------:R-:W-:Y:S02]  /*1260*/  UMOV UR10, UR11 ;  /* 0x0000000b000a7c82 */ /* 0x000fe40008000000 */
[----:B------:R-:W-:Y:S01]  /*1270*/  UMOV UR12, UR13 ;  /* 0x0000000d000c7c82 */ /* 0x000fe20008000000 */
[----:B------:R-:W-:Y:S02]  /*1280*/  @UP0 USHF.R.U32.HI UR7, URZ, UR22, UR10 ;  /* 0x00000016ff070299 */ /* 0x000fe4000801160a */
[----:B------:R-:W-:-:S02]  /*1290*/  USEL UR4, UR24, UR4, !UP0 ;  /* 0x0000000418047287 */ /* 0x000fc4000c000000 */
[----:B------:R-:W-:Y:S02]  /*12a0*/  UIMAD.WIDE.U32 UR10, UR7, UR8, URZ ;  /* 0x00000008070a72a5 */ /* 0x000fe4000f8e00ff */
[----:B------:R-:W-:Y:S02]  /*12b0*/  @UP2 USHF.R.U32.HI UR6, URZ, UR9, UR12 ;  /* 0x00000009ff062299 */ /* 0x000fe4000801160c */
[----:B------:R-:W-:-:S03]  /*12c0*/  UIMAD.WIDE.U32 UR12, UR4, UR8, URZ ;  /* 0x00000008040c72a5 */ /* 0x000fc6000f8e00ff */
[----:B------:R-:W-:Y:S02]  /*12d0*/  UMOV UR10, UR11 ;  /* 0x0000000b000a7c82 */ /* 0x000fe40008000000 */
[----:B------:R-:W-:Y:S02]  /*12e0*/  @UP2 USHF.R.U32.HI UR7, URZ, UR9, UR10 ;  /* 0x00000009ff072299 */ /* 0x000fe4000801160a */
[----:B------:R-:W-:Y:S02]  /*12f0*/  UIMAD UR10, UR6, UR19, URZ ;  /* 0x00000013060a72a4 */ /* 0x000fe4000f8e02ff */
[----:B------:R-:W-:-:S04]  /*1300*/  UIMAD UR7, UR7, UR19, URZ ;  /* 0x00000013070772a4 */ /* 0x000fc8000f8e02ff */
[----:B------:R-:W-:-:S03]  /*1310*/  UISETP.GE.AND UP0, UPT, UR4, UR7, UPT ;  /* 0x000000070400728c */ /* 0x000fc6000bf06270 */
[----:B------:R-:W-:Y:S01]  /*1320*/  UMOV UR7, UR13 ;  /* 0x0000000d00077c82 */ /* 0x000fe20008000000 */
[----:B------:R-:W-:Y:S02]  /*1330*/  UISETP.GE.OR UP0, UPT, UR5, UR10, UP0 ;  /* 0x0000000a0500728c */ /* 0x000fe40008706670 */
[----:B------:R-:W-:Y:S02]  /*1340*/  UIMAD.WIDE.U32 UR10, UR5, UR8, URZ ;  /* 0x00000008050a72a5 */ /* 0x000fe4000f8e00ff */
[----:B------:R-:W-:Y:S02]  /*1350*/  USHF.R.U32.HI UR7, URZ, UR9, UR7 ;  /* 0x00000009ff077299 */ /* 0x000fe40008011607 */
[----:B------:R-:W-:Y:S02]  /*1360*/  UIADD3 UR10, UPT, UPT, -UR4, URZ, URZ ;  /* 0x000000ff040a7290 */ /* 0x000fe4000fffe1ff */
[----:B------:R-:W-:Y:S02]  /*1370*/  USEL UR7, UR4, UR7, !UP2 ;  /* 0x0000000704077287 */ /* 0x000fe4000d000000 */
[----:B------:R-:W-:Y:S01]  /*1380*/  UIMAD UR10, UR14, UR10, UR24 ;  /* 0x0000000a0e0a72a4 */ /* 0x000fe2000f8e0218 */
[----:B------:R-:W-:Y:S01]  /*1390*/  @!UP0 UMOV UR8, UR11 ;  /* 0x0000000b00088c82 */ /* 0x000fe20008000000 */
[----:B------:R-:W-:-:S02]  /*13a0*/  UIADD3 UR11, UPT, UPT, -UR5, URZ, URZ ;  /* 0x000000ff050b7290 */ /* 0x000fc4000fffe1ff */
[----:B------:R-:W-:Y:S02]  /*13b0*/  @!UP0 USHF.R.U32.HI UR8, URZ, UR9, UR8 ;  /* 0x00000009ff088299 */ /* 0x000fe40008011608 */
[----:B------:R-:W-:Y:S02]  /*13c0*/  UIADD3 UR9, UPT, UPT, -UR7, URZ, URZ ;  /* 0x000000ff07097290 */ /* 0x000fe4000fffe1ff */
[----:B------:R-:W-:Y:S02]  /*13d0*/  @!UP0 USEL UR8, UR5, UR8, !UP2 ;  /* 0x0000000805088287 */ /* 0x000fe4000d000000 */
[----:B------:R-:W-:Y:S02]  /*13e0*/  UIMAD UR9, UR19, UR9, UR4 ;  /* 0x00000009130972a4 */ /* 0x000fe4000f8e0204 */
[----:B------:R-:W-:Y:S02]  /*13f0*/  @!UP0 UIADD3 UR7, UPT, UPT, UR7, -UR8, URZ ;  /* 0x8000000807078290 */ /* 0x000fe4000fffe0ff */
[----:B------:R-:W-:-:S02]  /*1400*/  @!UP0 UIMAD UR6, UR9, UR6, UR8 ;  /* 0x00000006090682a4 */ /* 0x000fc4000f8e0208 */
[----:B------:R-:W-:Y:S02]  /*1410*/  @!UP0 UIMAD UR4, UR7, UR19, UR5 ;  /* 0x00000013070482a4 */ /* 0x000fe4000f8e0205 */
[----:B------:R-:W-:Y:S02]  /*1420*/  UIMAD UR20, UR21, UR11, UR20 ;  /* 0x0000000b151472a4 */ /* 0x000fe4000f8e0214 */
[----:B------:R-:W-:Y:S01]  /*1430*/  UIMAD UR24, UR4, UR14, UR10 ;  /* 0x0000000e041872a4 */ /* 0x000fe2000f8e020a */
[----:B------:R-:W-:Y:S02]  /*1440*/  @!UP0 UMOV UR5, UR6 ;  /* 0x0000000600058c82 */ /* 0x000fe40008000000 */
[----:B------:R-:W-:-:S12]  /*1450*/  UIMAD UR20, UR5, UR21, UR20 ;  /* 0x00000015051472a4 */ /* 0x000fd8000f8e0214 */
.L_x_18:
[----:B------:R-:W-:-:S09]  /*1460*/  UISETP.NE.AND UP0, UPT, UR25, 0x1, UPT ;  /* 0x000000011900788c */ /* 0x000fd2000bf05270 */
[----:B------:R-:W-:Y:S05]  /*1470*/  BRA.U UP0, `(.L_x_19) ;  /* 0x0000000100407547 */ /* 0x000fea000b800000 */
[----:B------:R-:W2:Y:S01]  /*1480*/  LDCU.128 UR8, c[0x0][0xb10] ;  /* 0x00016200ff0877ac */ /* 0x000ea20008000c00 */
[----:B------:R-:W3:Y:S01]  /*1490*/  LDCU UR12, c[0x0][0xb0c] ;  /* 0x00016180ff0c77ac */ /* 0x000ee20008000800 */
[----:B------:R-:W4:Y:S01]  /*14a0*/  LDCU UR13, c[0x0][0xb20] ;  /* 0x00016400ff0d77ac */ /* 0x000f220008000800 */
[----:B--2---:R-:W-:Y:S02]  /*14b0*/  UIMAD.WIDE.U32 UR4, UR20, UR8, URZ ;  /* 0x00000008140472a5 */ /* 0x004fe4000f8e00ff */
[----:B------:R-:W-:Y:S02]  /*14c0*/  UIMAD.WIDE.U32 UR6, UR24, UR11, URZ ;  /* 0x0000000b180672a5 */ /* 0x000fe4000f8e00ff */
[----:B---3--:R-:W-:Y:S02]  /*14d0*/  UISETP.NE.AND UP0, UPT, UR12, 0x1, UPT ;  /* 0x000000010c00788c */ /* 0x008fe4000bf05270 */
[----:B------:R-:W-:-:S03]  /*14e0*/  USHF.R.U32.HI UR5, URZ, UR9, UR5 ;  /* 0x00000009ff057299 */ /* 0x000fc60008011605 */
[----:B------:R-:W-:Y:S01]  /*14f0*/  UMOV UR4, UR7 ;  /* 0x0000000700047c82 */ /* 0x000fe20008000000 */
[----:B------:R-:W-:Y:S02]  /*1500*/  USEL UR5, UR20, UR5, !UP0 ;  /* 0x0000000514057287 */ /* 0x000fe4000c000000 */
[----:B------:R-:W-:Y:S02]  /*1510*/  UISETP.NE.AND UP0, UPT, UR10, 0x1, UPT ;  /* 0x000000010a00788c */ /* 0x000fe4000bf05270 */
[----:B----4-:R-:W-:-:S04]  /*1520*/  USHF.R.U32.HI UR4, URZ, UR13, UR4 ;  /* 0x0000000dff047299 */ /* 0x010fc80008011604 */
[----:B------:R-:W-:-:S04]  /*1530*/  USEL UR4, UR24, UR4, !UP0 ;  /* 0x0000000418047287 */ /* 0x000fc8000c000000 */
[----:B------:R-:W-:Y:S02]  /*1540*/  UIADD3 UR6, UPT, UPT, UR5, -UR4, URZ ;  /* 0x8000000405067290 */ /* 0x000fe4000fffe0ff */
[----:B------:R-:W-:Y:S02]  /*1550*/  UIADD3 UR4, UPT, UPT, -UR5, UR4, URZ ;  /* 0x0000000405047290 */ /* 0x000fe4000fffe1ff */
[----:B------:R-:W-:Y:S02]  /*1560*/  UIMAD UR24, UR6, UR10, UR24 ;  /* 0x0000000a061872a4 */ /* 0x000fe4000f8e0218 */
[----:B------:R-:W-:-:S12]  /*1570*/  UIMAD UR20, UR4, UR12, UR20 ;  /* 0x0000000c041472a4 */ /* 0x000fd8000f8e0214 */
.L_x_19:
[----:B------:R-:W-:Y:S01]  /*1580*/  UISETP.NE.AND UP0, UPT, UR18, 0x2, UPT ;  /* 0x000000021200788c */ /* 0x000fe2000bf05270 */
[----:B------:R-:W-:Y:S09]  /*1590*/  BRA.U !UP5, `(.L_x_20) ;  /* 0x000000010d0c7547 */ /* 0x000ff2000b800000 */
[----:B------:R-:W-:Y:S01]  /*15a0*/  UCGABAR_WAIT ;  /* 0x0000000000007dc7 */ /* 0x000fe20008000000 */
[----:B------:R-:W-:Y:S01]  /*15b0*/  CCTL.IVALL ;  /* 0x00000000ff00798f */ /* 0x000fe20002000000 */
[----:B------:R-:W-:Y:S05]  /*15c0*/  BRA `(.L_x_21) ;  /* 0x0000000000047947 */ /* 0x000fea0003800000 */
.L_x_20:
[----:B------:R-:W-:Y:S06]  /*15d0*/  BAR.SYNC.DEFER_BLOCKING 0x0 ;  /* 0x0000000000007b1d */ /* 0x000fec0000010000 */
.L_x_21:
[----:B------:R-:W-:Y:S05]  /*15e0*/  BRA.U UP0, `(.L_x_22) ;  /* 0x0000001500047547 */ /* 0x000fea000b800000 */
[----:B------:R-:W2:Y:S01]  /*15f0*/  LDCU UR6, c[0x0][0x38c] ;  /* 0x00007180ff0677ac */ /* 0x000ea20008000800 */
[----:B------:R-:W-:Y:S01]  /*1600*/  PLOP3.LUT P1, PT, PT, PT, UP3, 0x80, 0x8 ;  /* 0x000000000008781c */ /* 0x000fe20003f2f038 */
[----:B------:R-:W-:Y:S01]  /*1610*/  IMAD.MOV.U32 R12, RZ, RZ, 0x1 ;  /* 0x00000001ff0c7424 */ /* 0x000fe200078e00ff */
[----:B------:R-:W-:Y:S01]  /*1620*/  ISETP.EQ.OR P2, PT, R0, RZ, P3 ;  /* 0x000000ff0000720c */ /* 0x000fe20001f42670 */
[----:B------:R-:W-:Y:S01]  /*1630*/  UISETP.NE.AND UP1, UPT, UR18, URZ, UPT ;  /* 0x000000ff1200728c */ /* 0x000fe2000bf25270 */
[----:B------:R-:W-:Y:S01]  /*1640*/  PLOP3.LUT P1, PT, P1, PT, PT, 0x8, 0x80 ;  /* 0x000000000080781c */ /* 0x000fe20000f2e170 */
[----:B------:R-:W-:Y:S01]  /*1650*/  USEL UR29, URZ, 0x1, UP6 ;  /* 0x00000001ff1d7887 */ /* 0x000fe2000b000000 */
[----:B------:R-:W-:Y:S01]  /*1660*/  CS2R R10, SRZ ;  /* 0x00000000000a7805 */ /* 0x000fe2000001ff00 */
[----:B------:R-:W-:Y:S01]  /*1670*/  IMAD.MOV.U32 R9, RZ, RZ, RZ ;  /* 0x000000ffff097224 */ /* 0x000fe200078e00ff */
[----:B------:R-:W3:Y:S01]  /*1680*/  LDCU UR44, c[0x0][0x370] ;  /* 0x00006e00ff2c77ac */ /* 0x000ee20008000800 */
[----:B------:R-:W-:Y:S01]  /*1690*/  IMAD.MOV.U32 R8, RZ, RZ, 0x1 ;  /* 0x00000001ff087424 */ /* 0x000fe200078e00ff */
[----:B------:R-:W4:Y:S01]  /*16a0*/  LDCU.64 UR38, c[0x0][0x348] ;  /* 0x00006900ff2677ac */ /* 0x000f220008000a00 */
[----:B------:R-:W-:-:S02]  /*16b0*/  USHF.R.U32.HI UR49, URZ, 0x7, UR23 ;  /* 0x00000007ff317899 */ /* 0x000fc40008011617 */
[----:B--2---:R-:W-:Y:S02]  /*16c0*/  UIADD3 UR5, UPT, UPT, UR6, 0xff, URZ ;  /* 0x000000ff06057890 */ /* 0x004fe4000fffe0ff */
[----:B------:R-:W-:Y:S02]  /*16d0*/  UIADD3 UR50, UPT, UPT, UR6, 0x1fe, URZ ;  /* 0x000001fe06327890 */ /* 0x000fe4000fffe0ff */
[----:B------:R-:W-:Y:S01]  /*16e0*/  USHF.R.S32.HI UR4, URZ, 0x1f, UR5 ;  /* 0x0000001fff047899 */ /* 0x000fe20008011405 */
[----:B------:R-:W2:Y:S03]  /*16f0*/  LDCU UR43, c[0x0][0x374] ;  /* 0x00006e80ff2b77ac */ /* 0x000ea60008000800 */
[----:B------:R-:W-:Y:S02]  /*1700*/  ULEA.HI UR4, UR4, UR5, URZ, 0x8 ;  /* 0x0000000504047291 */ /* 0x000fe4000f8f40ff */
[----:B------:R-:W-:-:S02]  /*1710*/  USEL UR29, UR29, 0x2, UP1 ;  /* 0x000000021d1d7887 */ /* 0x000fc40008800000 */
[----:B------:R-:W-:Y:S02]  /*1720*/  USHF.R.S32.HI UR47, URZ, 0x8, UR4 ;  /* 0x00000008ff2f7899 */ /* 0x000fe40008011404 */
[----:B------:R-:W-:Y:S02]  /*1730*/  UIADD3 UR4, UPT, UPT, UR6, -0x1, URZ ;  /* 0xffffffff06047890 */ /* 0x000fe4000fffe0ff */
[----:B------:R-:W-:Y:S02]  /*1740*/  UISETP.LT.U32.AND UP0, UPT, UR47, 0x3, UPT ;  /* 0x000000032f00788c */ /* 0x000fe4000bf01070 */
[----:B------:R-:W-:Y:S02]  /*1750*/  UISETP.GE.U32.AND UP2, UPT, UR4, -0x1ff, UPT ;  /* 0xfffffe010400788c */ /* 0x000fe4000bf46070 */
[----:B------:R-:W-:Y:S01]  /*1760*/  USEL UR45, UR47, 0x3, UP0 ;  /* 0x000000032f2d7887 */ /* 0x000fe20008000000 */
[----:B------:R-:W-:-:S03]  /*1770*/  UMOV UR21, URZ ;  /* 0x000000ff00157c82 */ /* 0x000fc60008000000 */
[----:B------:R-:W-:Y:S02]  /*1780*/  UIADD3 UR22, UPT, UPT, UR45, -0x1, URZ ;  /* 0xffffffff2d167890 */ /* 0x000fe4000fffe0ff */
[----:B------:R-:W-:-:S03]  /*1790*/  UIADD3 UR48, UPT, UPT, UR47, -UR45, URZ ;  /* 0x8000002d2f307290 */ /* 0x000fc6000fffe0ff */
[----:B------:R-:W-:-:S04]  /*17a0*/  @UP2 UIADD3 UR22, UPT, UPT, UR45, URZ, URZ ;  /* 0x000000ff2d162290 */ /* 0x000fc8000fffe0ff */
[----:B--234-:R-:W-:-:S12]  /*17b0*/  UIADD3 UR22, UPT, UPT, UR22, 0x1, URZ ;  /* 0x0000000116167890 */ /* 0x01cfd8000fffe0ff */
.L_x_42:
[----:B------:R-:W-:Y:S01]  /*17c0*/  UISETP.NE.AND UP0, UPT, UR46, URZ, UPT ;  /* 0x000000ff2e00728c */ /* 0x000fe2000bf05270 */
[----:B------:R-:W2:Y:S08]  /*17d0*/  S2UR UR46, SR_CgaCtaId ;  /* 0x00000000002e79c3 */ /* 0x000eb00000008800 */
[----:B-1----:R-:W-:Y:S05]  /*17e0*/  BRA.U UP0, `(.L_x_23) ;  /* 0x0000000100347547 */ /* 0x002fea000b800000 */
[----:B------:R-:W3:Y:S01]  /*17f0*/  S2R R0, SR_CgaCtaId ;  /* 0x0000000000007919 */ /* 0x000ee20000008800 */
[----:B------:R-:W-:Y:S02]  /*1800*/  MOV R3, 0x400 ;  /* 0x0000040000037802 */ /* 0x000fe40000000f00 */
[----:B------:R-:W-:Y:S02]  /*1810*/  SHF.L.U32 R2, R8, 0x1f, RZ ;  /* 0x0000001f08027819 */ /* 0x000fe400000006ff */
[----:B---3--:R-:W-:-:S05]  /*1820*/  LEA R0, R0, R3, 0x18 ;  /* 0x0000000300007211 */ /* 0x008fca00078ec0ff */
[----:B------:R-:W-:-:S04]  /*1830*/  IMAD R3, R9, 0x8, R0 ;  /* 0x0000000809037824 */ /* 0x000fc800078e0200 */
[----:B------:R-:W3:Y:S02]  /*1840*/  SYNCS.PHASECHK.TRANS64.TRYWAIT P0, [R3+URZ+0xe0], R2 ;  /* 0x0000e002030075a7 */ /* 0x000ee400080011ff */
[----:B---3--:R-:W-:Y:S05]  /*1850*/  @!P0 BRA `(.L_x_24) ;  /* 0x0000007000f88947 */ /* 0x008fea0003800000 */
.L_x_126:
[----:B------:R-:W-:Y:S01]  /*1860*/  VIADD R9, R9, 0x1 ;  /* 0x0000000109097836 */ /* 0x000fe20000000000 */
[----:B------:R3:W-:Y:S04]  /*1870*/  SYNCS.ARRIVE.TRANS64.A1T0 RZ, [R3+URZ+0xd0], RZ ;  /* 0x0000d0ff03ff79a7 */ /* 0x0007e800081000ff */
[----:B------:R-:W-:-:S04]  /*1880*/  ISETP.NE.AND P0, PT, R9, 0x2, PT ;  /* 0x000000020900780c */ /* 0x000fc80003f05270 */
[----:B------:R-:W-:Y:S02]  /*1890*/  SEL R9, R9, RZ, P0 ;  /* 0x000000ff09097207 */ /* 0x000fe40000000000 */
[----:B---3--:R-:W-:-:S04]  /*18a0*/  SEL R3, RZ, 0x1, P0 ;  /* 0x00000001ff037807 */ /* 0x008fc80000000000 */
[----:B------:R-:W-:-:S07]  /*18b0*/  LOP3.LUT R8, R8, R3, RZ, 0x3c, !PT ;  /* 0x0000000308087212 */ /* 0x000fce00078e3cff */
.L_x_23:
[----:B------:R-:W-:Y:S01]  /*18c0*/  UMOV UR13, 0x400 ;  /* 0x00000400000d7882 */ /* 0x000fe20000000000 */
[----:B------:R-:W-:Y:S01]  /*18d0*/  SHF.L.U32 R0, R12, 0x1f, RZ ;  /* 0x0000001f0c007819 */ /* 0x000fe200000006ff */
[----:B--2---:R-:W-:Y:S02]  /*18e0*/  ULEA UR13, UR46, UR13, 0x18 ;  /* 0x0000000d2e0d7291 */ /* 0x004fe4000f8ec0ff */
[----:B------:R-:W-:Y:S02]  /*18f0*/  UISETP.GE.U32.AND UP0, UPT, UR50, 0x1ff, UPT ;  /* 0x000001ff3200788c */ /* 0x000fe4000bf06070 */
[----:B------:R-:W-:Y:S02]  /*1900*/  ULEA UR4, UR21, UR13, 0x3 ;  /* 0x0000000d15047291 */ /* 0x000fe4000f8e18ff */
[----:B------:R-:W-:Y:S02]  /*1910*/  USHF.L.U32 UR35, UR20, 0x6, URZ ;  /* 0x0000000614237899 */ /* 0x000fe400080006ff */
[----:B------:R-:W-:Y:S01]  /*1920*/  UIMAD UR19, UR24, 0xc0, UR49 ;  /* 0x000000c0181378a4 */ /* 0x000fe2000f8e0231 */
[----:B------:R-:W-:-:S04]  /*1930*/  UMOV UR14, URZ ;  /* 0x000000ff000e7c82 */ /* 0x000fc80008000000 */
[----:B------:R2:W3:Y:S01]  /*1940*/  SYNCS.PHASECHK.TRANS64.TRYWAIT P0, [UR4+0x18], R0 ;  /* 0x00001800ff0075a7 */ /* 0x0004e20008001104 */
[----:B------:R-:W-:Y:S06]  /*1950*/  BRA.U !UP0, `(.L_x_25) ;  /* 0x0000000108f07547 */ /* 0x000fec000b800000 */
[----:B------:R-:W-:Y:S01]  /*1960*/  UMOV UR15, URZ ;  /* 0x000000ff000f7c82 */ /* 0x000fe20008000000 */
[----:B------:R-:W-:-:S05]  /*1970*/  UMOV UR4, UR21 ;  /* 0x0000001500047c82 */ /* 0x000fca0008000000 */
.L_x_31:
[----:B------:R-:W-:Y:S01]  /*1980*/  ULEA UR33, UR4, UR13, 0x3 ;  /* 0x0000000d04217291 */ /* 0x000fe2000f8e18ff */
[----:B---3--:R-:W-:Y:S01]  /*1990*/  @!P3 MOV R2, 0x10000 ;  /* 0x000100000002b802 */ /* 0x008fe20000000f00 */
[----:B-1-3--:R-:W-:Y:S10]  /*19a0*/  @P0 BRA `(.L_x_26) ;  /* 0x00000000000c0947 */ /* 0x00aff40003800000 */
[----:B------:R-:W-:-:S04]  /*19b0*/  SHF.L.U32 R3, R12, 0x1f, RZ ;  /* 0x0000001f0c037819 */ /* 0x000fc800000006ff */
[----:B------:R-:W3:Y:S02]  /*19c0*/  SYNCS.PHASECHK.TRANS64.TRYWAIT P0, [UR33+0x18], R3 ;  /* 0x00001803ff0075a7 */ /* 0x000ee40008001121 */
[----:B---3--:R-:W-:Y:S05]  /*19d0*/  @!P0 BRA `(.L_x_27) ;  /* 0x0000007000ac8947 */ /* 0x008fea0003800000 */
.L_x_26:
[----:B------:R3:W-:Y:S01]  /*19e0*/  @!P3 SYNCS.ARRIVE.TRANS64 RZ, [UR33], R2 ;  /* 0x00000002ffffb9a7 */ /* 0x0007e20008000021 */
[----:B------:R-:W-:-:S04]  /*19f0*/  ULOP3.LUT UR5, UR29, 0x2, URZ, 0xfc, !UPT ;  /* 0x000000021d057892 */ /* 0x000fc8000f8efcff */
[----:B------:R-:W-:-:S09]  /*1a00*/  UISETP.NE.AND UP0, UPT, UR5, 0x2, UPT ;  /* 0x000000020500788c */ /* 0x000fd2000bf05270 */
[----:B------:R-:W-:Y:S05]  /*1a10*/  BRA.U UP0, `(.L_x_28) ;  /* 0x0000000100047547 */ /* 0x000fea000b800000 */
[----:B-1----:R-:W-:Y:S05]  /*1a20*/  BPT.TRAP 0x1 ;  /* 0x000000040000795c */ /* 0x002fea0000300000 */
.L_x_28:
[----:B------:R-:W-:Y:S04]  /*1a30*/  BSSY.RECONVERGENT B0, `(.L_x_29) ;  /* 0x0000003000007945 */ /* 0x000fe80003800200 */
[----:B------:R-:W-:Y:S05]  /*1a40*/  @P2 BRA `(.L_x_30) ;  /* 0x0000000000042947 */ /* 0x000fea0003800000 */
[----:B-1----:R-:W-:Y:S05]  /*1a50*/  BPT.TRAP 0x1 ;  /* 0x000000040000795c */ /* 0x002fea0000300000 */
.L_x_30:
[----:B-1----:R-:W-:Y:S05]  /*1a60*/  BSYNC.RECONVERGENT B0 ;  /* 0x0000000000007941 */ /* 0x002fea0003800200 */
.L_x_29:
[----:B------:R-:W-:Y:S02]  /*1a70*/  UIADD3 UR5, UPT, UPT, UR4, 0x1, URZ ;  /* 0x0000000104057890 */ /* 0x000fe4000fffe0ff */
[----:B------:R-:W-:Y:S02]  /*1a80*/  ULEA UR24, UR4, UR13, 0xe ;  /* 0x0000000d04187291 */ /* 0x000fe4000f8e70ff */
[----:B------:R-:W-:Y:S02]  /*1a90*/  UISETP.NE.AND UP0, UPT, UR5, 0x3, UPT ;  /* 0x000000030500788c */ /* 0x000fe4000bf05270 */
[----:B------:R-:W-:Y:S02]  /*1aa0*/  UIMAD UR8, UR4, 0xc000, UR23 ;  /* 0x0000c000040878a4 */ /* 0x000fe4000f8e0217 */
[----:B------:R-:W-:Y:S02]  /*1ab0*/  USEL UR6, URZ, 0x1, UP0 ;  /* 0x00000001ff067887 */ /* 0x000fe40008000000 */
[----:B------:R-:W-:-:S02]  /*1ac0*/  USEL UR21, UR5, URZ, UP0 ;  /* 0x000000ff05157287 */ /* 0x000fc40008000000 */
[----:B------:R-:W-:Y:S02]  /*1ad0*/  UIADD3 UR4, UP0, UPT, UR38, 0x180, URZ ;  /* 0x0000018026047890 */ /* 0x000fe4000ff1e0ff */
[----:B------:R-:W-:Y:S01]  /*1ae0*/  ULEA UR5, UR21, UR13, 0x3 ;  /* 0x0000000d15057291 */ /* 0x000fe2000f8e18ff */
[----:B------:R-:W-:Y:S01]  /*1af0*/  LOP3.LUT R12, R12, UR6, RZ, 0x3c, !PT ;  /* 0x000000060c0c7c12 */ /* 0x000fe2000f8e3cff */
[----:B------:R-:W-:Y:S02]  /*1b00*/  USHF.L.U32 UR34, UR15, 0x8, URZ ;  /* 0x000000080f227899 */ /* 0x000fe400080006ff */
[----:B------:R-:W-:Y:S01]  /*1b10*/  UIADD3 UR15, UPT, UPT, UR15, 0x1, URZ ;  /* 0x000000010f0f7890 */ /* 0x000fe2000fffe0ff */
[----:B--2---:R-:W-:Y:S01]  /*1b20*/  SHF.L.U32 R0, R12, 0x1f, RZ ;  /* 0x0000001f0c007819 */ /* 0x004fe200000006ff */
[----:B------:R-:W-:Y:S02]  /*1b30*/  UIADD3 UR6, UP1, UPT, UR38, 0x80, URZ ;  /* 0x0000008026067890 */ /* 0x000fe4000ff3e0ff */
[----:B------:R-:W-:Y:S01]  /*1b40*/  UIADD3 UR8, UPT, UPT, UR13, UR8, URZ ;  /* 0x000000080d087290 */ /* 0x000fe2000fffe0ff */
[----:B------:R4:W1:Y:S01]  /*1b50*/  SYNCS.PHASECHK.TRANS64.TRYWAIT P0, [UR5+0x18], R0 ;  /* 0x00001800ff0075a7 */ /* 0x0008620008001105 */
[----:B------:R-:W-:-:S02]  /*1b60*/  UIADD3.X UR5, UPT, UPT, URZ, UR39, URZ, UP0, !UPT ;  /* 0x00000027ff057290 */ /* 0x000fc400087fe4ff */
[----:B------:R-:W-:Y:S02]  /*1b70*/  UISETP.NE.AND UP0, UPT, UR15, UR22, UPT ;  /* 0x000000160f00728c */ /* 0x000fe4000bf05270 */
[----:B------:R-:W-:Y:S02]  /*1b80*/  UIADD3.X UR7, UPT, UPT, URZ, UR39, URZ, UP1, !UPT ;  /* 0x00000027ff077290 */ /* 0x000fe40008ffe4ff */
[----:B------:R-:W-:Y:S02]  /*1b90*/  UIADD3 UR32, UPT, UPT, UR24, 0x5400, URZ ;  /* 0x0000540018207890 */ /* 0x000fe4000fffe0ff */
[----:B------:R-:W-:Y:S02]  /*1ba0*/  UIADD3 UR26, UPT, UPT, UR34, 0x80, URZ ;  /* 0x00000080221a7890 */ /* 0x000fe4000fffe0ff */
[----:B------:R-:W-:Y:S02]  /*1bb0*/  UIADD3 UR24, UPT, UPT, UR24, 0x7400, URZ ;  /* 0x0000740018187890 */ /* 0x000fe4000fffe0ff */
[----:B------:R-:W-:-:S02]  /*1bc0*/  UIADD3 UR16, UPT, UPT, UR8, 0x11400, URZ ;  /* 0x0001140008107890 */ /* 0x000fc4000fffe0ff */
[----:B------:R-:W-:Y:S01]  /*1bd0*/  UIADD3 UR8, UPT, UPT, UR8, 0x17400, URZ ;  /* 0x0001740008087890 */ /* 0x000fe2000fffe0ff */
[----:B------:R-:W-:Y:S01]  /*1be0*/  UMOV UR30, 0x0 ;  /* 0x00000000001e7882 */ /* 0x000fe20000000000 */
[----:B------:R-:W-:Y:S01]  /*1bf0*/  UMOV UR31, 0x10000000 ;  /* 0x10000000001f7882 */ /* 0x000fe20000000000 */
[----:B------:R-:W-:Y:S01]  /*1c00*/  UMOV UR25, UR33 ;  /* 0x0000002100197c82 */ /* 0x000fe20008000000 */
[----:B------:R-:W-:Y:S01]  /*1c10*/  UMOV UR27, UR35 ;  /* 0x00000023001b7c82 */ /* 0x000fe20008000000 */
[----:B------:R-:W-:Y:S01]  /*1c20*/  UMOV UR28, UR36 ;  /* 0x00000024001c7c82 */ /* 0x000fe20008000000 */
[----:B------:R-:W-:Y:S01]  /*1c30*/  UMOV UR14, 0x30000 ;  /* 0x00030000000e7882 */ /* 0x000fe20000000000 */
[----:B------:R-:W-:Y:S01]  /*1c40*/  UMOV UR17, UR33 ;  /* 0x0000002100117c82 */ /* 0x000fe20008000000 */
[----:B------:R-:W-:Y:S01]  /*1c50*/  UMOV UR20, UR36 ;  /* 0x0000002400147c82 */ /* 0x000fe20008000000 */
[----:B------:R-:W-:Y:S01]  /*1c60*/  UMOV UR18, UR34 ;  /* 0x0000002200127c82 */ /* 0x000fe20008000000 */
[----:B------:R-:W-:Y:S01]  /*1c70*/  UTMALDG.3D [UR32], [UR6], desc[UR30] ;  /* 0x00001e20060075b4 */ /* 0x000fe20008011000 */
[----:B------:R-:W-:Y:S01]  /*1c80*/  UMOV UR11, UR19 ;  /* 0x00000013000b7c82 */ /* 0x000fe20008000000 */
[----:B------:R-:W-:Y:S01]  /*1c90*/  UMOV UR12, UR36 ;  /* 0x00000024000c7c82 */ /* 0x000fe20008000000 */
[----:B------:R-:W-:Y:S01]  /*1ca0*/  UMOV UR9, UR33 ;  /* 0x0000002100097c82 */ /* 0x000fe20008000000 */
[----:B------:R-:W-:Y:S01]  /*1cb0*/  UMOV UR10, UR26 ;  /* 0x0000001a000a7c82 */ /* 0x000fe20008000000 */
[----:B------:R-:W-:Y:S01]  /*1cc0*/  UTMALDG.3D [UR24], [UR6], desc[UR30] ;  /* 0x00001e18060075b4 */ /* 0x000fe20008011000 */
[----:B------:R-:W-:Y:S01]  /*1cd0*/  UTMALDG.3D.MULTICAST [UR16], [UR4], UR14, desc[UR30] ;  /* 0x00001e10040073b4 */ /* 0x000fe2000801180e */
[----:B------:R2:W-:Y:S02]  /*1ce0*/  UTMALDG.3D.MULTICAST [UR8], [UR4], UR14, desc[UR30] ;  /* 0x00001e08040073b4 */ /* 0x0005e4000801180e */
[----:B--2---:R-:W-:Y:S01]  /*1cf0*/  UMOV UR14, UR22 ;  /* 0x00000016000e7c82 */ /* 0x004fe20008000000 */
[----:B------:R-:W-:Y:S01]  /*1d00*/  UMOV UR4, UR21 ;  /* 0x0000001500047c82 */ /* 0x000fe20008000000 */
[----:B----4-:R-:W-:Y:S05]  /*1d10*/  BRA.U UP0, `(.L_x_31) ;  /* 0xfffffffd00187547 */ /* 0x010fea000b83ffff */
.L_x_25:
[----:B------:R-:W-:Y:S01]  /*1d20*/  ULEA UR4, UR21, UR13, 0x3 ;  /* 0x0000000d15047291 */ /* 0x000fe2000f8e18ff */
[----:B--2---:R-:W-:Y:S01]  /*1d30*/  SHF.L.U32 R0, R12, 0x1f, RZ ;  /* 0x0000001f0c007819 */ /* 0x004fe200000006ff */
[----:B------:R-:W-:Y:S01]  /*1d40*/  @!P1 SYNCS.ARRIVE.TRANS64.A1T0 RZ, [UR13+0x68], RZ ;  /* 0x000068ffffff99a7 */ /* 0x000fe2000810000d */
[----:B------:R-:W-:-:S06]  /*1d50*/  UISETP.GT.AND UP0, UPT, UR47, UR45, UPT ;  /* 0x0000002d2f00728c */ /* 0x000fcc000bf04270 */
[----:B-1-3--:R1:W2:Y:S03]  /*1d60*/  SYNCS.PHASECHK.TRANS64.TRYWAIT P0, [UR4+0x18], R0 ;  /* 0x00001800ff0075a7 */ /* 0x00a2a60008001104 */
[----:B------:R-:W-:Y:S05]  /*1d70*/  BRA.U !UP0, `(.L_x_32) ;  /* 0x0000000108ec7547 */ /* 0x000fea000b800000 */
[----:B------:R-:W-:Y:S01]  /*1d80*/  UIADD3 UR15, UPT, UPT, UR48, UR14, URZ ;  /* 0x0000000e300f7290 */ /* 0x000fe2000fffe0ff */
[----:B------:R-:W-:-:S11]  /*1d90*/  UMOV UR4, UR21 ;  /* 0x0000001500047c82 */ /* 0x000fd60008000000 */
.L_x_38:
[----:B------:R-:W-:Y:S01]  /*1da0*/  ULEA UR33, UR4, UR13, 0x3 ;  /* 0x0000000d04217291 */ /* 0x000fe2000f8e18ff */
[----:B--2---:R-:W-:Y:S01]  /*1db0*/  @!P3 MOV R2, 0x10000 ;  /* 0x000100000002b802 */ /* 0x004fe20000000f00 */
[----:B--2-4-:R-:W-:Y:S10]  /*1dc0*/  @P0 BRA `(.L_x_33) ;  /* 0x00000000000c0947 */ /* 0x014ff40003800000 */
[----:B------:R-:W-:-:S04]  /*1dd0*/  SHF.L.U32 R3, R12, 0x1f, RZ ;  /* 0x0000001f0c037819 */ /* 0x000fc800000006ff */
[----:B------:R-:W2:Y:S02]  /*1de0*/  SYNCS.PHASECHK.TRANS64.TRYWAIT P0, [UR33+0x18], R3 ;  /* 0x00001803ff0075a7 */ /* 0x000ea40008001121 */
[----:B--2---:R-:W-:Y:S05]  /*1df0*/  @!P0 BRA `(.L_x_34) ;  /* 0x0000006c00bc8947 */ /* 0x004fea0003800000 */
.L_x_33:
[----:B------:R2:W-:Y:S01]  /*1e00*/  @!P3 SYNCS.ARRIVE.TRANS64 RZ, [UR33], R2 ;  /* 0x00000002ffffb9a7 */ /* 0x0005e20008000021 */
[----:B------:R-:W-:-:S04]  /*1e10*/  ULOP3.LUT UR5, UR29, 0x2, URZ, 0xfc, !UPT ;  /* 0x000000021d057892 */ /* 0x000fc8000f8efcff */
[----:B------:R-:W-:-:S09]  /*1e20*/  UISETP.NE.AND UP0, UPT, UR5, 0x2, UPT ;  /* 0x000000020500788c */ /* 0x000fd2000bf05270 */
[----:B------:R-:W-:Y:S05]  /*1e30*/  BRA.U UP0, `(.L_x_35) ;  /* 0x0000000100047547 */ /* 0x000fea000b800000 */
[----:B------:R-:W-:Y:S05]  /*1e40*/  BPT.TRAP 0x1 ;  /* 0x000000040000795c */ /* 0x000fea0000300000 */
.L_x_35:
[----:B------:R-:W-:Y:S04]  /*1e50*/  BSSY.RECONVERGENT B0, `(.L_x_36) ;  /* 0x0000003000007945 */ /* 0x000fe80003800200 */
[----:B------:R-:W-:Y:S05]  /*1e60*/  @P2 BRA `(.L_x_37) ;  /* 0x0000000000042947 */ /* 0x000fea0003800000 */
[----:B------:R-:W-:Y:S05]  /*1e70*/  BPT.TRAP 0x1 ;  /* 0x000000040000795c */ /* 0x000fea0000300000 */
.L_x_37:
[----:B------:R-:W-:Y:S05]  /*1e80*/  BSYNC.RECONVERGENT B0 ;  /* 0x0000000000007941 */ /* 0x000fea0003800200 */
.L_x_36:
        /* <DEDUP_REMOVED lines=11> */
[----:B-1----:R-:W-:Y:S01]  /*1f40*/  SHF.L.U32 R0, R12, 0x1f, RZ ;  /* 0x0000001f0c007819 */ /* 0x002fe200000006ff */
[----:B------:R-:W-:Y:S02]  /*1f50*/  UIADD3 UR6, UP1, UPT, UR38, 0x80, URZ ;  /* 0x0000008026067890 */ /* 0x000fe4000ff3e0ff */
[----:B------:R-:W-:Y:S01]  /*1f60*/  UIADD3 UR8, UPT, UPT, UR13, UR8, URZ ;  /* 0x000000080d087290 */ /* 0x000fe2000fffe0ff */
[----:B------:R3:W4:Y:S01]  /*1f70*/  SYNCS.PHASECHK.TRANS64.TRYWAIT P0, [UR5+0x18], R0 ;  /* 0x00001800ff0075a7 */ /* 0x0007220008001105 */
        /* <DEDUP_REMOVED lines=16> */
[----:B------:R-:W-:Y:S01]  /*2080*/  UTMALDG.3D [UR32], [UR6], desc[UR30] ;  /* 0x00001e20060075b4 */ /* 0x000fe20008011000 */
[----:B------:R-:W-:Y:S01]  /*2090*/  UMOV UR18, UR34 ;  /* 0x0000002200127c82 */ /* 0x000fe20008000000 */
[----:B------:R-:W-:Y:S01]  /*20a0*/  UMOV UR11, UR19 ;  /* 0x00000013000b7c82 */ /* 0x000fe20008000000 */
[----:B------:R-:W-:Y:S01]  /*20b0*/  UMOV UR12, UR36 ;  /* 0x00000024000c7c82 */ /* 0x000fe20008000000 */
[----:B------:R-:W-:Y:S01]  /*20c0*/  UMOV UR9, UR33 ;  /* 0x0000002100097c82 */ /* 0x000fe20008000000 */
[----:B------:R-:W-:Y:S01]  /*20d0*/  UMOV UR10, UR26 ;  /* 0x0000001a000a7c82 */ /* 0x000fe20008000000 */
[----:B------:R-:W-:Y:S01]  /*20e0*/  UTMALDG.3D [UR24], [UR6], desc[UR30] ;  /* 0x00001e18060075b4 */ /* 0x000fe20008011000 */
[----:B------:R-:W-:Y:S01]  /*20f0*/  UTMALDG.3D.MULTICAST [UR16], [UR4], UR37, desc[UR30] ;  /* 0x00001e10040073b4 */ /* 0x000fe20008011825 */
[----:B------:R1:W-:Y:S02]  /*2100*/  UTMALDG.3D.MULTICAST [UR8], [UR4], UR37, desc[UR30] ;  /* 0x00001e08040073b4 */ /* 0x0003e40008011825 */
[----:B-1----:R-:W-:Y:S01]  /*2110*/  UMOV UR4, UR21 ;  /* 0x0000001500047c82 */ /* 0x002fe20008000000 */
[----:B---3--:R-:W-:Y:S05]  /*2120*/  BRA.U UP0, `(.L_x_38) ;  /* 0xfffffffd001c7547 */ /* 0x008fea000b83ffff */
.L_x_32:
[C---:B------:R-:W-:Y:S01]  /*2130*/  LEA R3, R11.reuse, UR13, 0x3 ;  /* 0x0000000d0b037c11 */ /* 0x040fe2000f8e18ff */
[----:B------:R-:W-:Y:S01]  /*2140*/  NOP ;  /* 0x0000000000007918 */ /* 0x000fe20000000000 */
[----:B-1----:R-:W-:Y:S02]  /*2150*/  SHF.L.U32 R0, R10, 0x1f, RZ ;  /* 0x0000001f0a007819 */ /* 0x002fe400000006ff */
[----:B------:R-:W-:Y:S02]  /*2160*/  LEA R5, R11, UR13, 0x4 ;  /* 0x0000000d0b057c11 */ /* 0x000fe4000f8e20ff */
[----:B--2-4-:R-:W1:Y:S02]  /*2170*/  SYNCS.PHASECHK.TRANS64.TRYWAIT P0, [R3+URZ+0x70], R0 ;  /* 0x00007000030075a7 */ /* 0x014e6400080011ff */
[----:B-1----:R-:W-:Y:S05]  /*2180*/  @!P0 BRA `(.L_x_39) ;  /* 0x0000006800f08947 */ /* 0x002fea0003800000 */
.L_x_129:
[----:B------:R-:W2:Y:S01]  /*2190*/  LDS.128 R4, [R5+0x100] ;  /* 0x0001000005047984 */ /* 0x000ea20000000c00 */
[----:B------:R-:W-:Y:S01]  /*21a0*/  UISETP.GE.AND UP0, UPT, UR42, 0x1, UPT ;  /* 0x000000012a00788c */ /* 0x000fe2000bf06270 */
[----:B------:R-:W-:Y:S01]  /*21b0*/  @!PT LDS RZ, [RZ] ;  /* 0x00000000fffff984 */ /* 0x000fe20000000800 */
[----:B------:R-:W-:Y:S01]  /*21c0*/  @!PT LDS RZ, [RZ] ;  /* 0x00000000fffff984 */ /* 0x000fe20000000800 */
[----:B------:R-:W-:Y:S01]  /*21d0*/  @!PT LDS RZ, [RZ] ;  /* 0x00000000fffff984 */ /* 0x000fe20000000800 */
[----:B------:R-:W-:Y:S01]  /*21e0*/  @!PT LDS RZ, [RZ] ;  /* 0x00000000fffff984 */ /* 0x000fe20000000800 */
[----:B------:R3:W-:Y:S06]  /*21f0*/  MEMBAR.ALL.CTA ;  /* 0x0000000000007992 */ /* 0x0007ec0000008000 */
[----:B---3--:R-:W3:Y:S01]  /*2200*/  FENCE.VIEW.ASYNC.S ;  /* 0x00000000000073c6 */ /* 0x008ee20000000000 */
[----:B--2---:R-:W-:-:S13]  /*2210*/  LOP3.LUT P0, RZ, R6, 0x1, RZ, 0xc0, !PT ;  /* 0x0000000106ff7812 */ /* 0x004fda000780c0ff */
[----:B---3--:R-:W-:Y:S01]  /*2220*/  VOTEU.ANY UP1, P0 ;  /* 0x0000000000ff7886 */ /* 0x008fe20000020100 */
[----:B------:R-:W-:-:S13]  /*2230*/  PLOP3.LUT P0, PT, PT, PT, UP1, 0x80, 0x8 ;  /* 0x000000000008781c */ /* 0x000fda0003f0f018 */
[----:B-1----:R-:W-:Y:S02]  /*2240*/  @P0 LOP3.LUT R0, R5, 0xffff, RZ, 0xc0, !PT ;  /* 0x0000ffff05000812 */ /* 0x002fe400078ec0ff */
[----:B------:R-:W-:Y:S02]  /*2250*/  @P0 MOV R2, R4 ;  /* 0x0000000400020202 */ /* 0x000fe40000000f00 */
[----:B------:R-:W-:Y:S01]  /*2260*/  @P0 R2UR UR5, R0 ;  /* 0x00000000000502ca */ /* 0x000fe200000e0000 */
[----:B------:R-:W-:Y:S01]  /*2270*/  VIADD R0, R3, 0x80 ;  /* 0x0000008003007836 */ /* 0x000fe20000000000 */
[----:B------:R-:W-:Y:S02]  /*2280*/  @P0 SHF.R.U32.HI R4, RZ, 0x10, R5 ;  /* 0x00000010ff040819 */ /* 0x000fe40000011605 */
[----:B------:R-:W-:Y:S02]  /*2290*/  @P0 R2UR UR6, R2 ;  /* 0x00000000020602ca */ /* 0x000fe400000e0000 */
[----:B------:R-:W-:-:S02]  /*22a0*/  PRMT R0, RZ, 0x654, R0 ;  /* 0x00000654ff007816 */ /* 0x000fc40000000000 */
[----:B------:R-:W-:Y:S02]  /*22b0*/  @P0 R2UR UR4, R4 ;  /* 0x00000000040402ca */ /* 0x000fe400000e0000 */
[----:B------:R1:W-:Y:S03]  /*22c0*/  SYNCS.ARRIVE.TRANS64.RED.A1T0 RZ, [R0+URZ], RZ ;  /* 0x000000ff00ff79a7 */ /* 0x0003e600081004ff */
[----:B------:R-:W-:-:S04]  /*22d0*/  @UP1 UMOV UR40, UR5 ;  /* 0x0000000500281c82 */ /* 0x000fc80008000000 */
[----:B------:R-:W-:-:S04]  /*22e0*/  @UP1 UMOV UR41, UR6 ;  /* 0x0000000600291c82 */ /* 0x000fc80008000000 */
[----:B------:R-:W-:Y:S01]  /*22f0*/  @UP1 UMOV UR36, UR4 ;  /* 0x0000000400241c82 */ /* 0x000fe20008000000 */
[----:B------:R-:W-:Y:S05]  /*2300*/  BRA.U !UP0, `(.L_x_40) ;  /* 0x0000000108d47547 */ /* 0x000fea000b800000 */
[----:B------:R-:W2:Y:S01]  /*2310*/  LDCU.128 UR16, c[0x0][0xb10] ;  /* 0x00016200ff1077ac */ /* 0x000ea20008000c00 */
[----:B------:R-:W3:Y:S01]  /*2320*/  LDCU UR12, c[0x0][0xb20] ;  /* 0x00016400ff0c77ac */ /* 0x000ee20008000800 */
[----:B------:R-:W4:Y:S01]  /*2330*/  LDCU UR20, c[0x0][0xb0c] ;  /* 0x00016180ff1477ac */ /* 0x000f220008000800 */
[----:B------:R-:W1:Y:S01]  /*2340*/  LDCU.64 UR8, c[0x0][0xb28] ;  /* 0x00016500ff0877ac */ /* 0x000e620008000a00 */
[----:B------:R-:W-:Y:S02]  /*2350*/  UISETP.NE.AND UP3, UPT, UR42, 0x1, UPT ;  /* 0x000000012a00788c */ /* 0x000fe4000bf65270 */
[----:B--2---:R-:W-:Y:S02]  /*2360*/  UIMAD.WIDE.U32 UR6, UR43, UR19, URZ ;  /* 0x000000132b0672a5 */ /* 0x004fe4000f8e00ff */
[----:B------:R-:W-:Y:S02]  /*2370*/  UIMAD.WIDE.U32 UR4, UR44, UR16, URZ ;  /* 0x000000102c0472a5 */ /* 0x000fe4000f8e00ff */
[----:B------:R-:W-:-:S02]  /*2380*/  UISETP.NE.AND UP0, UPT, UR18, 0x1, UPT ;  /* 0x000000011200788c */ /* 0x000fc4000bf05270 */
[----:B------:R-:W-:Y:S01]  /*2390*/  UIMAD.WIDE.U32 UR24, UR40, UR19, URZ ;  /* 0x00000013281872a5 */ /* 0x000fe2000f8e00ff */
[----:B------:R-:W-:Y:S02]  /*23a0*/  UMOV UR6, UR7 ;  /* 0x0000000700067c82 */ /* 0x000fe40008000000 */
[----:B------:R-:W-:Y:S01]  /*23b0*/  UMOV UR4, UR5 ;  /* 0x0000000500047c82 */ /* 0x000fe20008000000 */
[----:B---3--:R-:W-:Y:S02]  /*23c0*/  USHF.R.U32.HI UR6, URZ, UR12, UR6 ;  /* 0x0000000cff067299 */ /* 0x008fe40008011606 */
[----:B----4-:R-:W-:Y:S02]  /*23d0*/  UISETP.NE.AND UP2, UPT, UR20, 0x1, UPT ;  /* 0x000000011400788c */ /* 0x010fe4000bf45270 */
[----:B------:R-:W-:Y:S02]  /*23e0*/  USHF.R.U32.HI UR4, URZ, UR17, UR4 ;  /* 0x00000011ff047299 */ /* 0x000fe40008011604 */
[----:B------:R-:W-:-:S02]  /*23f0*/  USEL UR5, UR43, UR6, !UP0 ;  /* 0x000000062b057287 */ /* 0x000fc4000c000000 */
[----:B------:R-:W-:Y:S02]  /*2400*/  USEL UR6, UR44, UR4, !UP2 ;  /* 0x000000042c067287 */ /* 0x000fe4000d000000 */
[----:B-1----:R-:W-:Y:S01]  /*2410*/  UIMAD.WIDE.U32 UR10, UR5, UR8, URZ ;  /* 0x00000008050a72a5 */ /* 0x002fe2000f8e00ff */
[----:B------:R-:W-:Y:S01]  /*2420*/  UMOV UR4, UR25 ;  /* 0x0000001900047c82 */ /* 0x000fe20008000000 */
[----:B------:R-:W-:Y:S02]  /*2430*/  UIMAD.WIDE.U32 UR14, UR41, UR16, URZ ;  /* 0x00000010290e72a5 */ /* 0x000fe4000f8e00ff */
[----:B------:R-:W-:-:S03]  /*2440*/  UIMAD.WIDE.U32 UR24, UR6, UR8, URZ ;  /* 0x00000008061872a5 */ /* 0x000fc6000f8e00ff */
[----:B------:R-:W-:Y:S01]  /*2450*/  UMOV UR10, UR11 ;  /* 0x0000000b000a7c82 */ /* 0x000fe20008000000 */
[----:B------:R-:W-:Y:S02]  /*2460*/  USHF.R.U32.HI UR4, URZ, UR12, UR4 ;  /* 0x0000000cff047299 */ /* 0x000fe40008011604 */
[----:B------:R-:W-:Y:S01]  /*2470*/  @UP3 USHF.R.U32.HI UR5, URZ, UR9, UR10 ;  /* 0x00000009ff053299 */ /* 0x000fe2000801160a */
[----:B------:R-:W-:Y:S01]  /*2480*/  UMOV UR14, UR15 ;  /* 0x0000000f000e7c82 */ /* 0x000fe20008000000 */
[----:B------:R-:W-:Y:S01]  /*2490*/  UMOV UR24, UR25 ;  /* 0x0000001900187c82 */ /* 0x000fe20008000000 */
[----:B------:R-:W-:Y:S02]  /*24a0*/  USHF.R.U32.HI UR17, URZ, UR17, UR14 ;  /* 0x00000011ff117299 */ /* 0x000fe4000801160e */
[----:B------:R-:W-:Y:S02]  /*24b0*/  USEL UR4, UR40, UR4, !UP0 ;  /* 0x0000000428047287 */ /* 0x000fe4000c000000 */
[----:B------:R-:W-:-:S02]  /*24c0*/  @UP3 USHF.R.U32.HI UR6, URZ, UR9, UR24 ;  /* 0x00000009ff063299 */ /* 0x000fc40008011618 */
[----:B------:R-:W-:Y:S02]  /*24d0*/  UIMAD UR7, UR42, UR5, URZ ;  /* 0x000000052a0772a4 */ /* 0x000fe4000f8e02ff */
[----:B------:R-:W-:Y:S02]  /*24e0*/  USEL UR5, UR41, UR17, !UP2 ;  /* 0x0000001129057287 */ /* 0x000fe4000d000000 */
[----:B------:R-:W-:Y:S02]  /*24f0*/  UIMAD UR10, UR42, UR6, URZ ;  /* 0x000000062a0a72a4 */ /* 0x000fe4000f8e02ff */
[----:B------:R-:W-:Y:S02]  /*2500*/  UISETP.GE.AND UP0, UPT, UR4, UR7, UPT ;  /* 0x000000070400728c */ /* 0x000fe4000bf06270 */
[----:B------:R-:W-:Y:S02]  /*2510*/  UIMAD.WIDE.U32 UR14, UR4, UR8, URZ ;  /* 0x00000008040e72a5 */ /* 0x000fe4000f8e00ff */
[----:B------:R-:W-:-:S02]  /*2520*/  UISETP.GE.OR UP0, UPT, UR5, UR10, UP0 ;  /* 0x0000000a0500728c */ /* 0x000fc40008706670 */
[----:B------:R-:W-:Y:S02]  /*2530*/  UIMAD.WIDE.U32 UR10, UR5, UR8, URZ ;  /* 0x00000008050a72a5 */ /* 0x000fe4000f8e00ff */
[----:B------:R-:W-:Y:S01]  /*2540*/  UIADD3 UR12, UPT, UPT, -UR4, URZ, URZ ;  /* 0x000000ff040c7290 */ /* 0x000fe2000fffe1ff */
[----:B------:R-:W-:Y:S01]  /*2550*/  UMOV UR8, UR15 ;  /* 0x0000000f00087c82 */ /* 0x000fe20008000000 */
[----:B------:R-:W-:Y:S02]  /*2560*/  UIADD3 UR10, UPT, UPT, -UR5, URZ, URZ ;  /* 0x000000ff050a7290 */ /* 0x000fe4000fffe1ff */
[----:B------:R-:W-:-:S03]  /*2570*/  USHF.R.U32.HI UR8, URZ, UR9, UR8 ;  /* 0x00000009ff087299 */ /* 0x000fc60008011608 */
[----:B------:R-:W-:Y:S01]  /*2580*/  @!UP0 UMOV UR7, UR11 ;  /* 0x0000000b00078c82 */ /* 0x000fe20008000000 */
[----:B------:R-:W-:Y:S02]  /*2590*/  UIMAD UR12, UR18, UR12, UR40 ;  /* 0x0000000c120c72a4 */ /* 0x000fe4000f8e0228 */
[----:B------:R-:W-:Y:S02]  /*25a0*/  USEL UR8, UR4, UR8, !UP3 ;  /* 0x0000000804087287 */ /* 0x000fe4000d800000 */
[----:B------:R-:W-:Y:S02]  /*25b0*/  @!UP0 USHF.R.U32.HI UR7, URZ, UR9, UR7 ;  /* 0x00000009ff078299 */ /* 0x000fe40008011607 */
[----:B------:R-:W-:Y:S02]  /*25c0*/  UIADD3 UR9, UPT, UPT, -UR8, URZ, URZ ;  /* 0x000000ff08097290 */ /* 0x000fe4000fffe1ff */
[----:B------:R-:W-:Y:S02]  /*25d0*/  @!UP0 USEL UR7, UR5, UR7, !UP3 ;  /* 0x0000000705078287 */ /* 0x000fe4000d800000 */
[----:B------:R-:W-:-:S02]  /*25e0*/  UIMAD UR9, UR42, UR9, UR4 ;  /* 0x000000092a0972a4 */ /* 0x000fc4000f8e0204 */
[----:B------:R-:W-:Y:S02]  /*25f0*/  @!UP0 UIADD3 UR8, UPT, UPT, UR8, -UR7, URZ ;  /* 0x8000000708088290 */ /* 0x000fe4000fffe0ff */
[----:B------:R-:W-:Y:S02]  /*2600*/  @!UP0 UIMAD UR7, UR9, UR6, UR7 ;  /* 0x00000006090782a4 */ /* 0x000fe4000f8e0207 */
[----:B------:R-:W-:Y:S02]  /*2610*/  @!UP0 UIMAD UR4, UR42, UR8, UR5 ;  /* 0x000000082a0482a4 */ /* 0x000fe4000f8e0205 */
[----:B------:R-:W-:Y:S02]  /*2620*/  UIMAD UR6, UR20, UR10, UR41 ;  /* 0x0000000a140672a4 */ /* 0x000fe4000f8e0229 */
[----:B------:R-:W-:Y:S01]  /*2630*/  UIMAD UR40, UR4, UR18, UR12 ;  /* 0x00000012042872a4 */ /* 0x000fe2000f8e020c */
[----:B------:R-:W-:Y:S02]  /*2640*/  @!UP0 UMOV UR5, UR7 ;  /* 0x0000000700058c82 */ /* 0x000fe40008000000 */
[----:B------:R-:W-:-:S12]  /*2650*/  UIMAD UR41, UR5, UR20, UR6 ;  /* 0x00000014052972a4 */ /* 0x000fd8000f8e0206 */
.L_x_40:
[----:B------:R-:W2:Y:S02]  /*2660*/  LDCU UR4, c[0x0][0xb30] ;  /* 0x00016600ff0477ac */ /* 0x000ea40008000800 */
[----:B--2---:R-:W-:-:S09]  /*2670*/  UISETP.NE.AND UP0, UPT, UR4, 0x1, UPT ;  /* 0x000000010400788c */ /* 0x004fd2000bf05270 */
[----:B------:R-:W-:Y:S05]  /*2680*/  BRA.U UP0, `(.L_x_41) ;  /* 0x0000000100447547 */ /* 0x000fea000b800000 */
[----:B------:R-:W2:Y:S01]  /*2690*/  LDCU.128 UR8, c[0x0][0xb10] ;  /* 0x00016200ff0877ac */ /* 0x000ea20008000c00 */
[----:B------:R-:W3:Y:S01]  /*26a0*/  LDCU UR12, c[0x0][0xb0c] ;  /* 0x00016180ff0c77ac */ /* 0x000ee20008000800 */
[----:B------:R-:W4:Y:S01]  /*26b0*/  LDCU UR14, c[0x0][0xb20] ;  /* 0x00016400ff0e77ac */ /* 0x000f220008000800 */
[----:B--2---:R-:W-:Y:S02]  /*26c0*/  UIMAD.WIDE.U32 UR6, UR41, UR8, URZ ;  /* 0x00000008290672a5 */ /* 0x004fe4000f8e00ff */
[----:B------:R-:W-:Y:S02]  /*26d0*/  UIMAD.WIDE.U32 UR4, UR40, UR11, URZ ;  /* 0x0000000b280472a5 */ /* 0x000fe4000f8e00ff */
[----:B---3--:R-:W-:Y:S02]  /*26e0*/  UISETP.NE.AND UP2, UPT, UR12, 0x1, UPT ;  /* 0x000000010c00788c */ /* 0x008fe4000bf45270 */
[----:B------:R-:W-:Y:S01]  /*26f0*/  UISETP.NE.AND UP0, UPT, UR10, 0x1, UPT ;  /* 0x000000010a00788c */ /* 0x000fe2000bf05270 */
[----:B------:R-:W-:-:S02]  /*2700*/  UMOV UR6, UR7 ;  /* 0x0000000700067c82 */ /* 0x000fc40008000000 */
[----:B------:R-:W-:Y:S01]  /*2710*/  UMOV UR4, UR5 ;  /* 0x0000000500047c82 */ /* 0x000fe20008000000 */
[----:B------:R-:W-:Y:S02]  /*2720*/  USHF.R.U32.HI UR9, URZ, UR9, UR6 ;  /* 0x00000009ff097299 */ /* 0x000fe40008011606 */
[----:B----4-:R-:W-:Y:S02]  /*2730*/  USHF.R.U32.HI UR4, URZ, UR14, UR4 ;  /* 0x0000000eff047299 */ /* 0x010fe40008011604 */
[----:B------:R-:W-:Y:S02]  /*2740*/  USEL UR5, UR41, UR9, !UP2 ;  /* 0x0000000929057287 */ /* 0x000fe4000d000000 */
[----:B------:R-:W-:-:S04]  /*2750*/  USEL UR4, UR40, UR4, !UP0 ;  /* 0x0000000428047287 */ /* 0x000fc8000c000000 */
[----:B------:R-:W-:Y:S02]  /*2760*/  UIADD3 UR6, UPT, UPT, UR5, -UR4, URZ ;  /* 0x8000000405067290 */ /* 0x000fe4000fffe0ff */
[----:B------:R-:W-:Y:S02]  /*2770*/  UIADD3 UR4, UPT, UPT, -UR5, UR4, URZ ;  /* 0x0000000405047290 */ /* 0x000fe4000fffe1ff */
[----:B------:R-:W-:Y:S02]  /*2780*/  UIMAD UR40, UR6, UR10, UR40 ;  /* 0x0000000a062872a4 */ /* 0x000fe4000f8e0228 */
[----:B------:R-:W-:-:S12]  /*2790*/  UIMAD UR41, UR4, UR12, UR41 ;  /* 0x0000000c042972a4 */ /* 0x000fd8000f8e0229 */
.L_x_41:
[----:B------:R-:W-:Y:S01]  /*27a0*/  VIADD R11, R11, 0x1 ;  /* 0x000000010b0b7836 */ /* 0x000fe20000000000 */
[----:B------:R-:W-:Y:S02]  /*27b0*/  R2UR UR5, R89 ;  /* 0x00000000590572ca */ /* 0x000fe400000e0000 */
[----:B------:R-:W-:Y:S02]  /*27c0*/  R2UR UR4, R88 ;  /* 0x00000000580472ca */ /* 0x000fe400000e0000 */
[C---:B------:R-:W-:Y:S02]  /*27d0*/  ISETP.NE.AND P0, PT, R11.reuse, 0x2, PT ;  /* 0x000000020b00780c */ /* 0x040fe40003f05270 */
[----:B------:R-:W-:Y:S02]  /*27e0*/  PLOP3.LUT P1, PT, PT, PT, PT, 0x80, 0x8 ;  /* 0x000000000008781c */ /* 0x000fe40003f2f070 */
[----:B------:R-:W-:Y:S02]  /*27f0*/  SEL R3, RZ, 0x1, P0 ;  /* 0x00000001ff037807 */ /* 0x000fe40000000000 */
[----:B------:R-:W-:-:S02]  /*2800*/  SEL R11, R11, RZ, P0 ;  /* 0x000000ff0b0b7207 */ /* 0x000fc40000000000 */
[----:B------:R-:W-:Y:S01]  /*2810*/  LOP3.LUT R10, R10, R3, RZ, 0x3c, !PT ;  /* 0x000000030a0a7212 */ /* 0x000fe200078e3cff */
[----:B------:R-:W-:Y:S02]  /*2820*/  UIADD3 UR20, UPT, UPT, UR41, UR5, URZ ;  /* 0x0000000529147290 */ /* 0x000fe4000fffe0ff */
[----:B------:R-:W-:Y:S01]  /*2830*/  UIADD3 UR24, UPT, UPT, UR40, UR4, URZ ;  /* 0x0000000428187290 */ /* 0x000fe2000fffe0ff */
[----:B------:R-:W-:Y:S11]  /*2840*/  BRA.U UP1, `(.L_x_42) ;  /* 0xffffffed01dc7547 */ /* 0x000ff6000b83ffff */
[----:B------:R-:W-:Y:S01]  /*2850*/  UIADD3 UR13, UPT, UPT, UR13, 0x18, URZ ;  /* 0x000000180d0d7890 */ /* 0x000fe2000fffe0ff */
[----:B------:R-:W-:-:S03]  /*2860*/  SHF.L.U32 R3, R12, 0x1f, RZ ;  /* 0x0000001f0c037819 */ /* 0x000fc600000006ff */
[----:B------:R-:W-:-:S09]  /*2870*/  ULEA UR4, UR21, UR13, 0x3 ;  /* 0x0000000d15047291 */ /* 0x000fd2000f8e18ff */
[----:B------:R-:W2:Y:S02]  /*2880*/  SYNCS.PHASECHK.TRANS64.TRYWAIT P0, [UR4], R3 ;  /* 0x00000003ff0075a7 */ /* 0x000ea40008001104 */
[----:B--2---:R-:W-:Y:S05]  /*2890*/  @!P0 BRA `(.L_x_43) ;  /* 0x0000006400408947 */ /* 0x004fea0003800000 */
.L_x_131:
[----:B------:R-:W-:-:S04]  /*28a0*/  UIADD3 UR4, UPT, UPT, UR21, 0x1, URZ ;  /* 0x0000000115047890 */ /* 0x000fc8000fffe0ff */
[----:B------:R-:W-:-:S04]  /*28b0*/  UISETP.NE.AND UP0, UPT, UR4, 0x3, UPT ;  /* 0x000000030400788c */ /* 0x000fc8000bf05270 */
[----:B------:R-:W-:Y:S02]  /*28c0*/  USEL UR6, URZ, 0x1, UP0 ;  /* 0x00000001ff067887 */ /* 0x000fe40008000000 */
[----:B------:R-:W-:-:S04]  /*28d0*/  USEL UR4, UR4, URZ, UP0 ;  /* 0x000000ff04047287 */ /* 0x000fc80008000000 */
[----:B------:R-:W-:Y:S01]  /*28e0*/  ULEA UR5, UR4, UR13, 0x3 ;  /* 0x0000000d04057291 */ /* 0x000fe2000f8e18ff */
[----:B------:R-:W-:-:S04]  /*28f0*/  LOP3.LUT R12, R12, UR6, RZ, 0x3c, !PT ;  /* 0x000000060c0c7c12 */ /* 0x000fc8000f8e3cff */
[----:B-1----:R-:W-:-:S04]  /*2900*/  SHF.L.U32 R3, R12, 0x1f, RZ ;  /* 0x0000001f0c037819 */ /* 0x002fc800000006ff */
[----:B------:R-:W1:Y:S02]  /*2910*/  SYNCS.PHASECHK.TRANS64.TRYWAIT P0, [UR5], R3 ;  /* 0x00000003ff0075a7 */ /* 0x000e640008001105 */
[----:B-1----:R-:W-:Y:S05]  /*2920*/  @!P0 BRA `(.L_x_44) ;  /* 0x0000006400348947 */ /* 0x002fea0003800000 */
.L_x_133:
[----:B------:R-:W-:-:S04]  /*2930*/  UIADD3 UR4, UPT, UPT, UR4, 0x1, URZ ;  /* 0x0000000104047890 */ /* 0x000fc8000fffe0ff */
[----:B------:R-:W-:-:S04]  /*2940*/  UISETP.NE.AND UP0, UPT, UR4, 0x3, UPT ;  /* 0x000000030400788c */ /* 0x000fc8000bf05270 */
[----:B------:R-:W-:Y:S02]  /*2950*/  USEL UR5, URZ, 0x1, UP0 ;  /* 0x00000001ff057887 */ /* 0x000fe40008000000 */
[----:B------:R-:W-:-:S04]  /*2960*/  USEL UR4, UR4, URZ, UP0 ;  /* 0x000000ff04047287 */ /* 0x000fc80008000000 */
[----:B------:R-:W-:Y:S01]  /*2970*/  ULEA UR4, UR4, UR13, 0x3 ;  /* 0x0000000d04047291 */ /* 0x000fe2000f8e18ff */
[----:B-1----:R-:W-:-:S04]  /*2980*/  LOP3.LUT R3, R12, UR5, RZ, 0x3c, !PT ;  /* 0x000000050c037c12 */ /* 0x002fc8000f8e3cff */
[----:B------:R-:W-:Y:S01]  /*2990*/  SHF.L.U32 R3, R3, 0x1f, RZ ;  /* 0x0000001f03037819 */ /* 0x000fe200000006ff */
[----:B------:R-:W-:-:S07]  /*29a0*/  IMAD.U32 R0, RZ, RZ, UR4 ;  /* 0x00000004ff007e24 */ /* 0x000fce000f8e00ff */
.L_x_45:
[----:B-1----:R1:W2:Y:S02]  /*29b0*/  SYNCS.PHASECHK.TRANS64.TRYWAIT P0, [R0+URZ], R3 ;  /* 0x00000003000075a7 */ /* 0x0022a400080011ff */
[----:B--2---:R-:W-:Y:S05]  /*29c0*/  @!P0 NANOSLEEP.SYNCS 0x989680 ;  /* 0x009896800000895d */ /* 0x004fea0003900000 */
[----:B------:R-:W2:Y:S02]  /*29d0*/  @!P0 SYNCS.PHASECHK.TRANS64 P0, [R0+URZ], R3 ;  /* 0x00000003000085a7 */ /* 0x000ea400080010ff */
[----:B--2---:R-:W-:Y:S05]  /*29e0*/  @P0 EXIT ;  /* 0x000000000000094d */ /* 0x004fea0003800000 */
[----:B------:R-:W-:Y:S05]  /*29f0*/  BRA `(.L_x_45) ;  /* 0xfffffffc00ec7947 */ /* 0x000fea000383ffff */
.L_x_22:
[----:B------:R-:W-:-:S04]  /*2a00*/  UISETP.NE.AND UP0, UPT, UR46, URZ, UPT ;  /* 0x000000ff2e00728c */ /* 0x000fc8000bf05270 */
[----:B------:R-:W-:-:S09]  /*2a10*/  UISETP.NE.OR UP0, UPT, UR18, 0x1, UP0 ;  /* 0x000000011200788c */ /* 0x000fd20008705670 */
[----:B------:R-:W-:Y:S05]  /*2a20*/  BRA.U UP0, `(.L_x_46) ;  /* 0x0000000500487547 */ /* 0x000fea000b800000 */
[----:B------:R-:W-:Y:S01]  /*2a30*/  ISETP.GE.U32.AND P2, PT, R0, 0x2, PT ;  /* 0x000000020000780c */ /* 0x000fe20003f46070 */
[----:B------:R-:W-:Y:S01]  /*2a40*/  IMAD.MOV.U32 R12, RZ, RZ, 0x1 ;  /* 0x00000001ff0c7424 */ /* 0x000fe200078e00ff */
[----:B------:R-:W-:Y:S02]  /*2a50*/  CS2R R10, SRZ ;  /* 0x00000000000a7805 */ /* 0x000fe4000001ff00 */
[----:B------:R-:W-:Y:S01]  /*2a60*/  CS2R R8, SRZ ;  /* 0x0000000000087805 */ /* 0x000fe2000001ff00 */
[----:B------:R-:W-:Y:S01]  /*2a70*/  UMOV UR6, 0x400 ;  /* 0x0000040000067882 */ /* 0x000fe20000000000 */
[----:B------:R-:W-:Y:S01]  /*2a80*/  UMOV UR5, URZ ;  /* 0x000000ff00057c82 */ /* 0x000fe20008000000 */
[----:B------:R-:W-:-:S12]  /*2a90*/  ULEA UR6, UR46, UR6, 0x18 ;  /* 0x000000062e067291 */ /* 0x000fd8000f8ec0ff */
.L_x_50:
[----:B------:R-:W-:Y:S02]  /*2aa0*/  LEA R2, R8, UR6, 0x3 ;  /* 0x0000000608027c11 */ /* 0x000fe4000f8e18ff */
[----:B------:R-:W-:-:S03]  /*2ab0*/  SHF.L.U32 R5, R9, 0x1f, RZ ;  /* 0x0000001f09057819 */ /* 0x000fc600000006ff */
[----:B------:R-:W-:Y:S01]  /*2ac0*/  VIADD R4, R2, 0xe0 ;  /* 0x000000e002047836 */ /* 0x000fe20000000000 */
[----:B------:R-:W2:Y:S02]  /*2ad0*/  SYNCS.PHASECHK.TRANS64.TRYWAIT P0, [R2+URZ+0xd0], R5 ;  /* 0x0000d005020075a7 */ /* 0x000ea400080011ff */
[----:B--2---:R-:W-:Y:S05]  /*2ae0*/  @!P0 BRA `(.L_x_47) ;  /* 0x0000006000dc8947 */ /* 0x004fea0003800000 */
.L_x_134:
[----:B------:R-:W-:Y:S01]  /*2af0*/  ULEA UR4, UR5, UR6, 0x3 ;  /* 0x0000000605047291 */ /* 0x000fe2000f8e18ff */
[----:B------:R-:W-:Y:S02]  /*2b00*/  PRMT R4, RZ, 0x654, R4 ;  /* 0x00000654ff047816 */ /* 0x000fe40000000004 */
[----:B--2---:R-:W-:Y:S01]  /*2b10*/  SHF.L.U32 R5, R12, 0x1f, RZ ;  /* 0x0000001f0c057819 */ /* 0x004fe200000006ff */
[----:B------:R-:W-:Y:S01]  /*2b20*/  UIADD3 UR7, UPT, UPT, UR4, 0x70, URZ ;  /* 0x0000007004077890 */ /* 0x000fe2000fffe0ff */
[----:B------:R2:W-:Y:S05]  /*2b30*/  SYNCS.ARRIVE.TRANS64.RED.A1T0 RZ, [R4+URZ], RZ ;  /* 0x000000ff04ff79a7 */ /* 0x0005ea00081004ff */
[----:B------:R-:W-:Y:S01]  /*2b40*/  IMAD.U32 R7, RZ, RZ, UR7 ;  /* 0x00000007ff077e24 */ /* 0x000fe2000f8e00ff */
[----:B------:R-:W3:Y:S04]  /*2b50*/  SYNCS.PHASECHK.TRANS64.TRYWAIT P0, [UR4+0x80], R5 ;  /* 0x00008005ff0075a7 */ /* 0x000ee80008001104 */
[----:B------:R-:W-:Y:S01]  /*2b60*/  PRMT R6, R0, 0x654, R7 ;  /* 0x0000065400067816 */ /* 0x000fe20000000007 */
[----:B--2---:R-:W-:Y:S01]  /*2b70*/  @!P2 IMAD.MOV.U32 R4, RZ, RZ, 0x10 ;  /* 0x00000010ff04a424 */ /* 0x004fe200078e00ff */
[----:B---3--:R-:W-:Y:S06]  /*2b80*/  @!P0 BRA `(.L_x_48) ;  /* 0x0000006000c88947 */ /* 0x008fec0003800000 */
.L_x_136:
[----:B------:R-:W-:Y:S01]  /*2b90*/  ULEA UR8, UR5, UR6, 0x4 ;  /* 0x0000000605087291 */ /* 0x000fe2000f8e20ff */
[----:B------:R-:W-:Y:S01]  /*2ba0*/  SEL R3, R6, R3, !P2 ;  /* 0x0000000306037207 */ /* 0x000fe20005000000 */
[----:B------:R-:W-:Y:S01]  /*2bb0*/  UIADD3 UR9, UPT, UPT, UR4, 0x70, URZ ;  /* 0x0000007004097890 */ /* 0x000fe2000fffe0ff */
[----:B--2---:R-:W-:Y:S01]  /*2bc0*/  LEA R2, R11, UR6, 0x3 ;  /* 0x000000060b027c11 */ /* 0x004fe2000f8e18ff */
[----:B------:R-:W-:Y:S01]  /*2bd0*/  UIADD3 UR8, UPT, UPT, UR8, 0x100, URZ ;  /* 0x0000010008087890 */ /* 0x000fe2000fffe0ff */
[----:B------:R-:W-:Y:S01]  /*2be0*/  SHF.L.U32 R5, R10, 0x1f, RZ ;  /* 0x0000001f0a057819 */ /* 0x000fe200000006ff */
[----:B------:R2:W-:Y:S01]  /*2bf0*/  @!P2 SYNCS.ARRIVE.TRANS64.RED RZ, [R3+URZ], R4 ;  /* 0x0000000403ffa9a7 */ /* 0x0005e200080004ff */
[----:B------:R-:W-:Y:S01]  /*2c00*/  UIADD3 UR4, UPT, UPT, UR5, 0x1, URZ ;  /* 0x0000000105047890 */ /* 0x000fe2000fffe0ff */
[----:B------:R-:W-:-:S03]  /*2c10*/  VIADD R8, R8, 0x1 ;  /* 0x0000000108087836 */ /* 0x000fc60000000000 */
[----:B------:R-:W-:Y:S02]  /*2c20*/  UISETP.NE.AND UP0, UPT, UR4, 0x2, UPT ;  /* 0x000000020400788c */ /* 0x000fe4000bf05270 */
[----:B------:R-:W-:Y:S06]  /*2c30*/  UGETNEXTWORKID.BROADCAST [UR8], [UR9] ;  /* 0x00000000080073ca */ /* 0x000fec0008000100 */
[----:B------:R-:W-:Y:S01]  /*2c40*/  USEL UR7, URZ, 0x1, UP0 ;  /* 0x00000001ff077887 */ /* 0x000fe20008000000 */
[----:B------:R-:W-:Y:S01]  /*2c50*/  ISETP.NE.AND P0, PT, R8, 0x2, PT ;  /* 0x000000020800780c */ /* 0x000fe20003f05270 */
[----:B------:R-:W-:Y:S01]  /*2c60*/  USEL UR5, UR4, URZ, UP0 ;  /* 0x000000ff04057287 */ /* 0x000fe20008000000 */
[----:B------:R-:W3:Y:S03]  /*2c70*/  SYNCS.PHASECHK.TRANS64.TRYWAIT P1, [R2+URZ+0x70], R5 ;  /* 0x00007005020075a7 */ /* 0x000ee600080211ff */
[----:B------:R-:W-:Y:S01]  /*2c80*/  LOP3.LUT R12, R12, UR7, RZ, 0x3c, !PT ;  /* 0x000000070c0c7c12 */ /* 0x000fe2000f8e3cff */
[----:B--23--:R-:W-:Y:S07]  /*2c90*/  @!P1 BRA `(.L_x_49) ;  /* 0x00000060009c9947 */ /* 0x00cfee0003800000 */
.L_x_137:
[C---:B------:R-:W-:Y:S01]  /*2ca0*/  LEA R4, R11.reuse, UR6, 0x4 ;  /* 0x000000060b047c11 */ /* 0x040fe2000f8e20ff */
[----:B--2---:R-:W-:Y:S01]  /*2cb0*/  VIADD R2, R2, 0x80 ;  /* 0x0000008002027836 */ /* 0x004fe20000000000 */
[----:B------:R-:W-:Y:S01]  /*2cc0*/  SEL R8, R8, RZ, P0 ;  /* 0x000000ff08087207 */ /* 0x000fe20000000000 */
[----:B------:R-:W-:-:S03]  /*2cd0*/  VIADD R11, R11, 0x1 ;  /* 0x000000010b0b7836 */ /* 0x000fc60000000000 */
[----:B------:R-:W2:Y:S01]  /*2ce0*/  LDS.128 R4, [R4+0x100] ;  /* 0x0001000004047984 */ /* 0x000ea20000000c00 */
[----:B------:R-:W-:Y:S02]  /*2cf0*/  PRMT R2, RZ, 0x654, R2 ;  /* 0x00000654ff027816 */ /* 0x000fe40000000002 */
[C---:B------:R-:W-:Y:S01]  /*2d00*/  ISETP.NE.AND P1, PT, R11.reuse, 0x2, PT ;  /* 0x000000020b00780c */ /* 0x040fe20003f25270 */
[----:B------:R-:W-:Y:S01]  /*2d10*/  @!PT LDS RZ, [RZ] ;  /* 0x00000000fffff984 */ /* 0x000fe20000000800 */
[----:B------:R-:W-:Y:S01]  /*2d20*/  @!PT LDS RZ, [RZ] ;  /* 0x00000000fffff984 */ /* 0x000fe20000000800 */
[----:B------:R-:W-:Y:S01]  /*2d30*/  @!PT LDS RZ, [RZ] ;  /* 0x00000000fffff984 */ /* 0x000fe20000000800 */
[----:B------:R-:W-:Y:S01]  /*2d40*/  @!PT LDS RZ, [RZ] ;  /* 0x00000000fffff984 */ /* 0x000fe20000000800 */
[----:B------:R3:W-:Y:S06]  /*2d50*/  MEMBAR.ALL.CTA ;  /* 0x0000000000007992 */ /* 0x0007ec0000008000 */
[----:B---3--:R-:W3:Y:S01]  /*2d60*/  FENCE.VIEW.ASYNC.S ;  /* 0x00000000000073c6 */ /* 0x008ee20000000000 */
[----:B------:R-:W-:Y:S01]  /*2d70*/  SEL R11, R11, RZ, P1 ;  /* 0x000000ff0b0b7207 */ /* 0x000fe20000800000 */
[----:B---3--:R3:W-:Y:S01]  /*2d80*/  SYNCS.ARRIVE.TRANS64.RED.A1T0 RZ, [R2+URZ], RZ ;  /* 0x000000ff02ff79a7 */ /* 0x0087e200081004ff */
[----:B--2---:R-:W-:-:S02]  /*2d90*/  LOP3.LUT P3, RZ, R6, 0x1, RZ, 0xc0, !PT ;  /* 0x0000000106ff7812 */ /* 0x004fc4000786c0ff */
[----:B------:R-:W-:-:S04]  /*2da0*/  SEL R5, RZ, 0x1, P1 ;  /* 0x00000001ff057807 */ /* 0x000fc80000800000 */
[----:B------:R-:W-:Y:S02]  /*2db0*/  LOP3.LUT R10, R10, R5, RZ, 0x3c, !PT ;  /* 0x000000050a0a7212 */ /* 0x000fe400078e3cff */
[----:B---3--:R-:W-:-:S04]  /*2dc0*/  SEL R2, RZ, 0x1, P0 ;  /* 0x00000001ff027807 */ /* 0x008fc80000000000 */
[----:B------:R-:W-:Y:S01]  /*2dd0*/  LOP3.LUT R9, R9, R2, RZ, 0x3c, !PT ;  /* 0x0000000209097212 */ /* 0x000fe200078e3cff */
[----:B------:R-:W-:Y:S06]  /*2de0*/  @P3 BRA `(.L_x_50) ;  /* 0xfffffffc002c3947 */ /* 0x000fec000383ffff */
[----:B------:R-:W-:Y:S01]  /*2df0*/  ULEA UR4, UR5, UR6, 0x3 ;  /* 0x0000000605047291 */ /* 0x000fe2000f8e18ff */
[----:B------:R-:W-:-:S08]  /*2e00*/  SHF.L.U32 R3, R12, 0x1f, RZ ;  /* 0x0000001f0c037819 */ /* 0x000fd000000006ff */
[----:B------:R-:W2:Y:S02]  /*2e10*/  SYNCS.PHASECHK.TRANS64 P0, [UR4+0x80], R3 ;  /* 0x00008003ff0075a7 */ /* 0x000ea40008001004 */
[----:B--2---:R-:W-:Y:S05]  /*2e20*/  @P0 BRA `(.L_x_51) ;  /* 0x0000000000080947 */ /* 0x004fea0003800000 */
[----:B------:R-:W2:Y:S02]  /*2e30*/  SYNCS.PHASECHK.TRANS64.TRYWAIT P0, [UR4+0x80], R3 ;  /* 0x00008003ff0075a7 */ /* 0x000ea40008001104 */
[----:B--2---:R-:W-:Y:S05]  /*2e40*/  @!P0 BRA `(.L_x_52) ;  /* 0x0000006000448947 */ /* 0x004fea0003800000 */
.L_x_51:
[----:B------:R-:W-:-:S04]  /*2e50*/  UIADD3 UR7, UPT, UPT, UR5, 0x1, URZ ;  /* 0x0000000105077890 */ /* 0x000fc8000fffe0ff */
[----:B------:R-:W-:-:S04]  /*2e60*/  UISETP.NE.AND UP0, UPT, UR7, 0x2, UPT ;  /* 0x000000020700788c */ /* 0x000fc8000bf05270 */
[----:B------:R-:W-:Y:S02]  /*2e70*/  USEL UR8, URZ, 0x1, UP0 ;  /* 0x00000001ff087887 */ /* 0x000fe40008000000 */
[----:B------:R-:W-:-:S04]  /*2e80*/  USEL UR7, UR7, URZ, UP0 ;  /* 0x000000ff07077287 */ /* 0x000fc80008000000 */
[----:B------:R-:W-:Y:S01]  /*2e90*/  ULEA UR7, UR7, UR6, 0x3 ;  /* 0x0000000607077291 */ /* 0x000fe2000f8e18ff */
[----:B--2---:R-:W-:-:S04]  /*2ea0*/  LOP3.LUT R3, R12, UR8, RZ, 0x3c, !PT ;  /* 0x000000080c037c12 */ /* 0x004fc8000f8e3cff */
[----:B------:R-:W-:-:S04]  /*2eb0*/  SHF.L.U32 R0, R3, 0x1f, RZ ;  /* 0x0000001f03007819 */ /* 0x000fc800000006ff */
[----:B------:R-:W2:Y:S02]  /*2ec0*/  SYNCS.PHASECHK.TRANS64 P0, [UR7+0x80], R0 ;  /* 0x00008000ff0075a7 */ /* 0x000ea40008001007 */
[----:B-12---:R-:W-:Y:S05]  /*2ed0*/  @P0 EXIT ;  /* 0x000000000000094d */ /* 0x006fea0003800000 */
[----:B------:R-:W-:Y:S02]  /*2ee0*/  SHF.L.U32 R3, R3, 0x1f, RZ ;  /* 0x0000001f03037819 */ /* 0x000fe400000006ff */
[----:B------:R-:W-:-:S07]  /*2ef0*/  MOV R0, UR7 ;  /* 0x0000000700007c02 */ /* 0x000fce0008000f00 */
.L_x_53:
[----:B-1----:R1:W2:Y:S02]  /*2f00*/  SYNCS.PHASECHK.TRANS64.TRYWAIT P0, [R0+URZ+0x80], R3 ;  /* 0x00008003000075a7 */ /* 0x0022a400080011ff */
[----:B--2---:R-:W-:Y:S05]  /*2f10*/  @!P0 NANOSLEEP.SYNCS 0x989680 ;  /* 0x009896800000895d */ /* 0x004fea0003900000 */
[----:B------:R-:W2:Y:S02]  /*2f20*/  @!P0 SYNCS.PHASECHK.TRANS64 P0, [R0+URZ+0x80], R3 ;  /* 0x00008003000085a7 */ /* 0x000ea400080010ff */
[----:B--2---:R-:W-:Y:S05]  /*2f30*/  @P0 EXIT ;  /* 0x000000000000094d */ /* 0x004fea0003800000 */
[----:B------:R-:W-:Y:S05]  /*2f40*/  BRA `(.L_x_53) ;  /* 0xfffffffc00ec7947 */ /* 0x000fea000383ffff */
.L_x_46:
[----:B------:R-:W-:Y:S05]  /*2f50*/  BRA.U UP4, `(.L_x_54) ;  /* 0x0000001104407547 */ /* 0x000fea000b800000 */
[----:B------:R-:W-:Y:S01]  /*2f60*/  UMOV UR4, 0x40 ;  /* 0x0000004000047882 */ /* 0x000fe20000000000 */
[----:B------:R-:W-:Y:S01]  /*2f70*/  NOP ;  /* 0x0000000000007918 */ /* 0x000fe20000000000 */
[----:B------:R-:W-:Y:S01]  /*2f80*/  ULEA UR5, UR46, UR4, 0x18 ;  /* 0x000000042e057291 */ /* 0x000fe2000f8ec0ff */
[----:B------:R-:W-:Y:S02]  /*2f90*/  UMOV UR6, 0x400 ;  /* 0x0000040000067882 */ /* 0x000fe40000000000 */
[----:B------:R-:W-:-:S06]  /*2fa0*/  ULEA UR6, UR46, UR6, 0x18 ;  /* 0x000000062e067291 */ /* 0x000fcc000f8ec0ff */
[----:B------:R-:W2:Y:S02]  /*2fb0*/  LDS.U8 R0, [UR5+0x1c] ;  /* 0x00001c05ff007984 */ /* 0x000ea40008000000 */
[----:B--2---:R-:W-:-:S13]  /*2fc0*/  ISETP.NE.AND P0, PT, R0, RZ, PT ;  /* 0x000000ff0000720c */ /* 0x004fda0003f05270 */
[----:B------:R-:W-:Y:S05]  /*2fd0*/  @P0 BRA `(.L_x_55) ;  /* 0x0000000000580947 */ /* 0x000fea0003800000 */
[----:B------:R-:W-:-:S13]  /*2fe0*/  ELECT P0, URZ, PT ;  /* 0x0000000000ff782f */ /* 0x000fda0003800000 */
[----:B------:R-:W-:Y:S05]  /*2ff0*/  @!P0 BRA `(.L_x_56) ;  /* 0x0000000000608947 */ /* 0x000fea0003800000 */
[----:B------:R-:W-:Y:S01]  /*3000*/  UMOV UR4, 0x10 ;  /* 0x0000001000047882 */ /* 0x000fe20000000000 */
[----:B------:R-:W-:Y:S01]  /*3010*/  HFMA2 R0, -RZ, RZ, 0, 5.9604644775390625e-08 ;  /* 0x00000001ff007431 */ /* 0x000fe200000001ff */
[----:B------:R-:W-:-:S03]  /*3020*/  MOV R3, 0xffff ;  /* 0x0000ffff00037802 */ /* 0x000fc60000000f00 */
[----:B------:R-:W-:Y:S04]  /*3030*/  DEPBAR.LE SB2, 0x36 ;  /* 0x0000ad800000791a */ /* 0x000fe80000000000 */
[----:B------:R-:W2:Y:S02]  /*3040*/  UTCATOMSWS.FIND_AND_SET.ALIGN UP0, UR4, UR4 ;  /* 0x00000004000475e3 */ /* 0x000ea40008000800 */
[----:B--2---:R-:W-:Y:S01]  /*3050*/  MOV R4, UR4 ;  /* 0x0000000400047c02 */ /* 0x004fe20008000f00 */
[----:B------:R-:W-:Y:S06]  /*3060*/  BRA.U UP0, `(.L_x_57) ;  /* 0x0000000100187547 */ /* 0x000fec000b800000 */
.L_x_58:
[----:B------:R-:W-:Y:S05]  /*3070*/  NANOSLEEP 0x64 ;  /* 0x000000640000795d */ /* 0x000fea0003800000 */
[----:B------:R-:W-:-:S05]  /*3080*/  UMOV UR4, 0x10 ;  /* 0x0000001000047882 */ /* 0x000fca0000000000 */
[----:B------:R-:W-:Y:S04]  /*3090*/  DEPBAR.LE SB2, 0x36 ;  /* 0x0000ad800000791a */ /* 0x000fe80000000000 */
[----:B------:R-:W2:Y:S02]  /*30a0*/  UTCATOMSWS.FIND_AND_SET.ALIGN UP0, UR4, UR4 ;  /* 0x00000004000475e3 */ /* 0x000ea40008000800 */
[----:B--2---:R-:W-:Y:S01]  /*30b0*/  MOV R4, UR4 ;  /* 0x0000000400047c02 */ /* 0x004fe20008000f00 */
[----:B------:R-:W-:Y:S05]  /*30c0*/  BRA.U !UP0, `(.L_x_58) ;  /* 0xfffffffd08e87547 */ /* 0x000fea000b83ffff */
.L_x_57:
[-C--:B------:R-:W-:Y:S02]  /*30d0*/  SHF.L.U32 R3, R3, R4.reuse, RZ ;  /* 0x0000000403037219 */ /* 0x080fe400000006ff */
[----:B------:R-:W-:Y:S01]  /*30e0*/  SHF.L.U32 R0, R0, R4, RZ ;  /* 0x0000000400007219 */ /* 0x000fe200000006ff */
[----:B------:R-:W-:Y:S02]  /*30f0*/  IMAD.SHL.U32 R4, R4, 0x20, RZ ;  /* 0x0000002004047824 */ /* 0x000fe400078e00ff */
[----:B------:R2:W-:Y:S04]  /*3100*/  ATOMS.OR RZ, [UR5+0x14], R3 ;  /* 0x00001403ffff798c */ /* 0x0005e8000b000005 */
[----:B------:R2:W-:Y:S04]  /*3110*/  ATOMS.OR RZ, [UR5+0x18], R0 ;  /* 0x00001800ffff798c */ /* 0x0005e8000b000005 */
[----:B------:R2:W-:Y:S01]  /*3120*/  STS [UR6+0x120], R4 ;  /* 0x00012004ff007988 */ /* 0x0005e20008000806 */
[----:B------:R-:W-:Y:S05]  /*3130*/  BRA `(.L_x_56) ;  /* 0x0000000000107947 */ /* 0x000fea0003800000 */
.L_x_55:
[----:B------:R-:W-:Y:S02]  /*3140*/  MOV R0, 0xffffffff ;  /* 0xffffffff00007802 */ /* 0x000fe40000000f00 */
[----:B------:R-:W-:-:S03]  /*3150*/  MOV R4, 0x3180 ;  /* 0x0000318000047802 */ /* 0x000fc60000000f00 */
[----:B------:R2:W-:Y:S04]  /*3160*/  STS [UR6+0x120], R0 ;  /* 0x00012000ff007988 */ /* 0x0005e80008000806 */
[----:B-12--5:R-:W-:Y:S05]  /*3170*/  CALL.REL.NOINC `($__internal_1_$__cuda_sm10x_tcgen05_guardrail_trap_phase_invalid_during_alloc) ;  /* 0x0000006400487944 */ /* 0x026fea0003c00000 */
.L_x_56:
[----:B------:R-:W-:Y:S05]  /*3180*/  WARPSYNC.ALL ;  /* 0x0000000000007948 */ /* 0x000fea0003800000 */
[----:B------:R-:W3:Y:S01]  /*3190*/  S2UR UR4, SR_CgaCtaId ;  /* 0x00000000000479c3 */ /* 0x000ee20000008800 */
[----:B------:R-:W-:Y:S01]  /*31a0*/  UMOV UR43, 0x400 ;  /* 0x00000400002b7882 */ /* 0x000fe20000000000 */
[----:B------:R-:W-:-:S06]  /*31b0*/  NOP ;  /* 0x0000000000007918 */ /* 0x000fcc0000000000 */
[----:B------:R-:W-:Y:S06]  /*31c0*/  BAR.ARV 0x6, 0xa0 ;  /* 0x0182800000007b1d */ /* 0x000fec0000002000 */
[----:B------:R-:W4:Y:S01]  /*31d0*/  LDCU UR6, c[0x0][0x38c] ;  /* 0x00007180ff0677ac */ /* 0x000f220008000800 */
[----:B------:R-:W-:Y:S01]  /*31e0*/  LOP3.LUT R2, R2, 0xffff, RZ, 0xc0, !PT ;  /* 0x0000ffff02027812 */ /* 0x000fe200078ec0ff */
[----:B------:R-:W-:Y:S01]  /*31f0*/  IMAD.MOV.U32 R11, RZ, RZ, 0x1 ;  /* 0x00000001ff0b7424 */ /* 0x000fe200078e00ff */
[----:B------:R-:W-:Y:S01]  /*3200*/  CS2R R8, SRZ ;  /* 0x0000000000087805 */ /* 0x000fe2000001ff00 */
[----:B------:R-:W1:Y:S01]  /*3210*/  LDCU UR7, c[0x0][0x38c] ;  /* 0x00007180ff0777ac */ /* 0x000e620008000800 */
[----:B------:R-:W-:Y:S01]  /*3220*/  R2UR UR44, R2 ;  /* 0x00000000022c72ca */ /* 0x000fe200000e0000 */
[----:B------:R-:W-:Y:S01]  /*3230*/  IMAD.MOV.U32 R10, RZ, RZ, RZ ;  /* 0x000000ffff0a7224 */ /* 0x000fe200078e00ff */
[----:B------:R-:W-:Y:S01]  /*3240*/  UMOV UR46, URZ ;  /* 0x000000ff002e7c82 */ /* 0x000fe20008000000 */
[----:B------:R-:W-:Y:S01]  /*3250*/  UMOV UR41, URZ ;  /* 0x000000ff00297c82 */ /* 0x000fe20008000000 */
[----:B---3--:R-:W-:Y:S01]  /*3260*/  ULEA UR43, UR4, UR43, 0x18 ;  /* 0x0000002b042b7291 */ /* 0x008fe2000f8ec0ff */
[----:B------:R-:W-:Y:S01]  /*3270*/  UMOV UR62, 0x0 ;  /* 0x00000000003e7882 */ /* 0x000fe20000000000 */
[----:B------:R-:W-:-:S02]  /*3280*/  UMOV UR63, 0x4300010 ;  /* 0x04300010003f7882 */ /* 0x000fc40000000000 */
[----:B------:R-:W-:Y:S02]  /*3290*/  UIADD3 UR5, UPT, UPT, UR43, 0x5400, URZ ;  /* 0x000054002b057890 */ /* 0x000fe4000fffe0ff */
[----:B------:R-:W-:Y:S02]  /*32a0*/  UIADD3 UR4, UPT, UPT, UR43, 0x11400, URZ ;  /* 0x000114002b047890 */ /* 0x000fe4000fffe0ff */
[----:B----4-:R-:W-:Y:S01]  /*32b0*/  UIADD3 UR6, UPT, UPT, UR6, 0xff, URZ ;  /* 0x000000ff06067890 */ /* 0x010fe2000fffe0ff */
[----:B--2---:R-:W2:Y:S01]  /*32c0*/  LDS R0, [UR43+0x120] ;  /* 0x0001202bff007984 */ /* 0x004ea20008000800 */
[----:B------:R-:W-:Y:S02]  /*32d0*/  USHF.R.U32.HI UR5, URZ, 0x4, UR5 ;  /* 0x00000004ff057899 */ /* 0x000fe40008011605 */
[----:B------:R-:W-:Y:S02]  /*32e0*/  USHF.R.S32.HI UR64, URZ, 0x1f, UR6 ;  /* 0x0000001fff407899 */ /* 0x000fe40008011406 */
[----:B------:R-:W-:-:S02]  /*32f0*/  USHF.R.U32.HI UR4, URZ, 0x4, UR4 ;  /* 0x00000004ff047899 */ /* 0x000fc40008011604 */
[----:B------:R-:W-:Y:S02]  /*3300*/  ULEA.HI UR64, UR64, UR6, URZ, 0x8 ;  /* 0x0000000640407291 */ /* 0x000fe4000f8f40ff */
[----:B------:R-:W-:Y:S02]  /*3310*/  ULOP3.LUT UR5, UR5, 0x3fff, URZ, 0xc0, !UPT ;  /* 0x00003fff05057892 */ /* 0x000fe4000f8ec0ff */
[----:B------:R-:W-:Y:S02]  /*3320*/  USHF.R.S32.HI UR64, URZ, 0x8, UR64 ;  /* 0x00000008ff407899 */ /* 0x000fe40008011440 */
[----:B------:R-:W-:Y:S02]  /*3330*/  ULOP3.LUT UR4, UR4, 0x3fff, URZ, 0xc0, !UPT ;  /* 0x00003fff04047892 */ /* 0x000fe4000f8ec0ff */
[----:B------:R-:W-:Y:S01]  /*3340*/  UISETP.LT.AND UP0, UPT, UR64, 0x1, UPT ;  /* 0x000000014000788c */ /* 0x000fe2000bf01270 */
[----:B------:R-:W-:Y:S01]  /*3350*/  UMOV UR60, 0x0 ;  /* 0x00000000003c7882 */ /* 0x000fe20000000000 */
[----:B------:R-:W-:-:S02]  /*3360*/  UMOV UR61, 0x4300010 ;  /* 0x04300010003d7882 */ /* 0x000fc40000000000 */
[----:B------:R-:W-:Y:S01]  /*3370*/  USEL UR65, UR64, 0x1, !UP0 ;  /* 0x0000000140417887 */ /* 0x000fe2000c000000 */
[----:B------:R-:W-:Y:S01]  /*3380*/  UMOV UR58, 0x0 ;  /* 0x00000000003a7882 */ /* 0x000fe20000000000 */
[----:B------:R-:W-:Y:S01]  /*3390*/  UMOV UR59, 0x4300010 ;  /* 0x04300010003b7882 */ /* 0x000fe20000000000 */
[----:B------:R-:W-:Y:S01]  /*33a0*/  UMOV UR56, 0x0 ;  /* 0x0000000000387882 */ /* 0x000fe20000000000 */
[----:B------:R-:W-:Y:S01]  /*33b0*/  UMOV UR57, 0x4300010 ;  /* 0x0430001000397882 */ /* 0x000fe20000000000 */
[----:B------:R-:W-:Y:S01]  /*33c0*/  UMOV UR54, 0x0 ;  /* 0x0000000000367882 */ /* 0x000fe20000000000 */
[----:B------:R-:W-:Y:S01]  /*33d0*/  UMOV UR55, 0x4300010 ;  /* 0x0430001000377882 */ /* 0x000fe20000000000 */
[----:B------:R-:W-:Y:S01]  /*33e0*/  UMOV UR52, 0x0 ;  /* 0x0000000000347882 */ /* 0x000fe20000000000 */
[----:B------:R-:W-:Y:S01]  /*33f0*/  UMOV UR53, 0x4300010 ;  /* 0x0430001000357882 */ /* 0x000fe20000000000 */
[----:B------:R-:W-:Y:S02]  /*3400*/  ULOP3.LUT UR45, UR5, 0x10000, URZ, 0xfc, !UPT ;  /* 0x00010000052d7892 */ /* 0x000fe4000f8efcff */
[----:B------:R-:W-:-:S02]  /*3410*/  ULOP3.LUT UR4, UR4, 0x10000, URZ, 0xfc, !UPT ;  /* 0x0001000004047892 */ /* 0x000fc4000f8efcff */
[----:B------:R-:W-:Y:S02]  /*3420*/  UIADD3 UR65, UPT, UPT, -UR65, URZ, URZ ;  /* 0x000000ff41417290 */ /* 0x000fe4000fffe1ff */
[----:B-1----:R-:W-:Y:S01]  /*3430*/  UISETP.GE.AND UP4, UPT, UR7, 0x1, UPT ;  /* 0x000000010700788c */ /* 0x002fe2000bf86270 */
[----:B------:R-:W-:Y:S01]  /*3440*/  UMOV UR50, 0x0 ;  /* 0x0000000000327882 */ /* 0x000fe20000000000 */
[----:B------:R-:W-:Y:S01]  /*3450*/  UMOV UR51, 0x4300010 ;  /* 0x0430001000337882 */ /* 0x000fe20000000000 */
[----:B------:R-:W-:Y:S01]  /*3460*/  UMOV UR48, 0x0 ;  /* 0x0000000000307882 */ /* 0x000fe20000000000 */
[----:B--2---:R-:W-:Y:S01]  /*3470*/  R2UR UR66, R0 ;  /* 0x00000000004272ca */ /* 0x004fe200000e0000 */
[----:B------:R-:W-:-:S14]  /*3480*/  UMOV UR49, 0x4300010 ;  /* 0x0430001000317882 */ /* 0x000fdc0000000000 */
.L_x_65:
[----:B------:R-:W-:Y:S02]  /*3490*/  LEA R0, R10, UR43, 0x3 ;  /* 0x0000002b0a007c11 */ /* 0x000fe4000f8e18ff */
[----:B------:R-:W-:Y:S02]  /*34a0*/  SHF.L.U32 R5, R9, 0x1f, RZ ;  /* 0x0000001f09057819 */ /* 0x000fe400000006ff */
[----:B------:R-:W-:Y:S01]  /*34b0*/  PLOP3.LUT P0, PT, PT, PT, UP4, 0x80, 0x8 ;  /* 0x000000000008781c */ /* 0x000fe20003f0f048 */
[----:B------:R-:W-:Y:S01]  /*34c0*/  VIADD R3, R0, 0x80 ;  /* 0x0000008000037836 */ /* 0x000fe20000000000 */
[----:B-1----:R-:W1:Y:S02]  /*34d0*/  SYNCS.PHASECHK.TRANS64.TRYWAIT P1, [R0+URZ+0x70], R5 ;  /* 0x00007005000075a7 */ /* 0x002e6400080211ff */
[----:B-1-3--:R-:W-:Y:S09]  /*34e0*/  @!P1 BRA `(.L_x_59) ;  /* 0x0000005800b49947 */ /* 0x00aff20003800000 */
.L_x_139:
[----:B------:R-:W-:Y:S01]  /*34f0*/  LEA R4, R10, UR43, 0x4 ;  /* 0x0000002b0a047c11 */ /* 0x000fe2000f8e20ff */
[----:B------:R-:W-:Y:S01]  /*3500*/  @UP4 ULEA UR5, UR41, UR43, 0x3 ;  /* 0x0000002b29054291 */ /* 0x000fe2000f8e18ff */
[----:B------:R-:W-:Y:S01]  /*3510*/  PLOP3.LUT P2, PT, PT, PT, PT, 0x80, 0x8 ;  /* 0x000000000008781c */ /* 0x000fe20003f4f070 */
[----:B------:R-:W-:Y:S01]  /*3520*/  ULEA UR47, UR46, UR43, 0x3 ;  /* 0x0000002b2e2f7291 */ /* 0x000fe2000f8e18ff */
[----:B------:R-:W-:Y:S02]  /*3530*/  PRMT R3, RZ, 0x654, R3 ;  /* 0x00000654ff037816 */ /* 0x000fe40000000003 */
[----:B-1----:R-:W1:Y:S01]  /*3540*/  LDS.128 R4, [R4+0x100] ;  /* 0x0001000004047984 */ /* 0x002e620000000c00 */
[----:B------:R-:W-:Y:S02]  /*3550*/  @P0 SHF.L.U32 R2, R8, 0x1f, RZ ;  /* 0x0000001f08020819 */ /* 0x000fe400000006ff */
[----:B------:R-:W-:Y:S01]  /*3560*/  SHF.L.U32 R0, R11, 0x1f, RZ ;  /* 0x0000001f0b007819 */ /* 0x000fe200000006ff */
[----:B------:R-:W-:Y:S01]  /*3570*/  @!PT LDS RZ, [RZ] ;  /* 0x00000000fffff984 */ /* 0x000fe20000000800 */
[----:B------:R-:W-:Y:S01]  /*3580*/  @!PT LDS RZ, [RZ] ;  /* 0x00000000fffff984 */ /* 0x000fe20000000800 */
[----:B------:R-:W-:Y:S01]  /*3590*/  @!PT LDS RZ, [RZ] ;  /* 0x00000000fffff984 */ /* 0x000fe20000000800 */
[----:B------:R-:W-:Y:S01]  /*35a0*/  @!PT LDS RZ, [RZ] ;  /* 0x00000000fffff984 */ /* 0x000fe20000000800 */
[----:B------:R2:W-:Y:S06]  /*35b0*/  MEMBAR.ALL.CTA ;  /* 0x0000000000007992 */ /* 0x0005ec0000008000 */
[----:B--2---:R-:W2:Y:S02]  /*35c0*/  FENCE.VIEW.ASYNC.S ;  /* 0x00000000000073c6 */ /* 0x004ea40000000000 */
[----:B--2---:R2:W-:Y:S01]  /*35d0*/  SYNCS.ARRIVE.TRANS64.RED.A1T0 RZ, [R3+URZ], RZ ;  /* 0x000000ff03ff79a7 */ /* 0x0045e200081004ff */
[----:B------:R2:W3:Y:S01]  /*35e0*/  @P0 SYNCS.PHASECHK.TRANS64.TRYWAIT P2, [UR5], R2 ;  /* 0x00000002ff0005a7 */ /* 0x0004e20008041105 */
[----:B------:R-:W-:Y:S01]  /*35f0*/  ULEA.HI UR5, UR46, UR46, URZ, 0x1 ;  /* 0x0000002e2e057291 */ /* 0x000fe2000f8f08ff */
[----:B-1----:R-:W-:-:S03]  /*3600*/  LOP3.LUT P1, RZ, R6, 0x1, RZ, 0xc0, !PT ;  /* 0x0000000106ff7812 */ /* 0x002fc6000782c0ff */
[----:B------:R-:W-:Y:S02]  /*3610*/  ULOP3.LUT UR6, UR5, 0xffe, URZ, 0xc0, !UPT ;  /* 0x00000ffe05067892 */ /* 0x000fe4000f8ec0ff */
[----:B------:R-:W-:Y:S02]  /*3620*/  USHF.R.U32.HI UR38, URZ, 0x1, UR5 ;  /* 0x00000001ff267899 */ /* 0x000fe40008011605 */
[----:B------:R-:W-:Y:S02]  /*3630*/  UIADD3 UR5, UPT, UPT, -UR6, UR46, URZ ;  /* 0x0000002e06057290 */ /* 0x000fe4000fffe1ff */
[----:B------:R-:W-:-:S04]  /*3640*/  UIMAD UR38, UR38, 0xc0, UR66 ;  /* 0x000000c0262678a4 */ /* 0x000fc8000f8e0242 */
[----:B------:R-:W-:Y:S01]  /*3650*/  ULEA UR38, UR5, UR38, 0x14 ;  /* 0x0000002605267291 */ /* 0x000fe2000f8ea0ff */
[----:B------:R-:W1:Y:S02]  /*3660*/  SYNCS.PHASECHK.TRANS64.TRYWAIT P0, [UR47+0xb0], R0 ;  /* 0x0000b000ff0075a7 */ /* 0x000e64000800112f */
[----:B-123--:R-:W-:Y:S09]  /*3670*/  @!P0 BRA `(.L_x_60) ;  /* 0x0000005800648947 */ /* 0x00eff20003800000 */
.L_x_141:
[----:B------:R-:W-:Y:S01]  /*3680*/  IADD3 R10, PT, PT, R10, 0x1, RZ ;  /* 0x000000010a0a7810 */ /* 0x000fe20007ffe0ff */
[----:B------:R-:W-:Y:S06]  /*3690*/  BRA.U !UP4, `(.L_x_61) ;  /* 0x000000050c107547 */ /* 0x000fec000b800000 */
[----:B------:R-:W-:Y:S01]  /*36a0*/  UPLOP3.LUT UP2, UPT, UPT, UPT, UPT, 0x40, 0x4 ;  /* 0x000000000004789c */ /* 0x000fe20003f4e870 */
[----:B------:R-:W-:Y:S01]  /*36b0*/  UMOV UR40, UR65 ;  /* 0x0000004100287c82 */ /* 0x000fe20008000000 */
[----:B------:R-:W-:Y:S01]  /*36c0*/  UMOV UR39, UR64 ;  /* 0x0000004000277c82 */ /* 0x000fe20008000000 */
[----:B------:R-:W-:-:S08]  /*36d0*/  UMOV UR5, UR41 ;  /* 0x0000002900057c82 */ /* 0x000fd00008000000 */
.L_x_64:
[----:B------:R-:W-:Y:S02]  /*36e0*/  UIADD3 UR40, UPT, UPT, UR40, 0x1, URZ ;  /* 0x0000000128287890 */ /* 0x000fe4000fffe0ff */
[----:B--2---:R-:W-:Y:S02]  /*36f0*/  ULEA UR7, UR5, UR43, 0x3 ;  /* 0x0000002b05077291 */ /* 0x004fe4000f8e18ff */
[----:B------:R-:W-:Y:S01]  /*3700*/  UISETP.NE.AND UP3, UPT, UR40, URZ, UPT ;  /* 0x000000ff2800728c */ /* 0x000fe2000bf65270 */
[----:B---3--:R-:W-:Y:S10]  /*3710*/  @P2 BRA `(.L_x_62) ;  /* 0x00000000000c2947 */ /* 0x008ff40003800000 */
[----:B-1----:R-:W-:Y:S04]  /*3720*/  SHF.L.U32 R3, R8, 0x1f, RZ ;  /* 0x0000001f08037819 */ /* 0x002fe800000006ff */
[----:B------:R-:W1:Y:S02]  /*3730*/  SYNCS.PHASECHK.TRANS64.TRYWAIT P0, [UR7], R3 ;  /* 0x00000003ff0075a7 */ /* 0x000e640008001107 */
[----:B-1----:R-:W-:Y:S05]  /*3740*/  @!P0 BRA `(.L_x_63) ;  /* 0x0000005800488947 */ /* 0x002fea0003800000 */
.L_x_62:
[----:B------:R-:W-:Y:S01]  /*3750*/  UISETP.NE.AND UP0, UPT, UR39, 0x1, UPT ;  /* 0x000000012700788c */ /* 0x000fe2000bf05270 */
[----:B------:R-:W-:Y:S01]  /*3760*/  PLOP3.LUT P2, PT, PT, PT, PT, 0x80, 0x8 ;  /* 0x000000000008781c */ /* 0x000fe20003f4f070 */
[----:B------:R-:W-:Y:S02]  /*3770*/  UIADD3 UR6, UPT, UPT, UR5, 0x1, URZ ;  /* 0x0000000105067890 */ /* 0x000fe4000fffe0ff */
[----:B------:R-:W-:Y:S02]  /*3780*/  UIADD3 UR42, UPT, UPT, UR7, 0x18, URZ ;  /* 0x00000018072a7890 */ /* 0x000fe4000fffe0ff */
[----:B------:R-:W-:Y:S01]  /*3790*/  UISETP.NE.AND UP1, UPT, UR6, 0x3, UPT ;  /* 0x000000030600788c */ /* 0x000fe2000bf25270 */
[----:B------:R-:W-:Y:S01]  /*37a0*/  PLOP3.LUT P0, PT, PT, PT, UP0, 0x80, 0x8 ;  /* 0x000000000008781c */ /* 0x000fe20003f0f008 */
[----:B------:R-:W-:Y:S02]  /*37b0*/  UIADD3 UR39, UPT, UPT, UR39, -0x1, URZ ;  /* 0xffffffff27277890 */ /* 0x000fe4000fffe0ff */
[----:B------:R-:W-:Y:S02]  /*37c0*/  USEL UR8, URZ, 0x1, UP1 ;  /* 0x00000001ff087887 */ /* 0x000fe40008800000 */
[----:B------:R-:W-:Y:S01]  /*37d0*/  USEL UR41, UR6, URZ, UP1 ;  /* 0x000000ff06297287 */ /* 0x000fe20008800000 */
[----:B------:R-:W-:Y:S01]  /*37e0*/  UMOV UR7, 0x40004040 ;  /* 0x4000404000077882 */ /* 0x000fe20000000000 */
[----:B------:R-:W-:Y:S02]  /*37f0*/  UMOV UR9, 0x40004040 ;  /* 0x4000404000097882 */ /* 0x000fe40000000000 */
[----:B------:R-:W-:Y:S01]  /*3800*/  @UP0 ULEA UR6, UR41, UR43, 0x3 ;  /* 0x0000002b29060291 */ /* 0x000fe2000f8e18ff */
[----:B------:R-:W-:Y:S01]  /*3810*/  LOP3.LUT R8, R8, UR8, RZ, 0x3c, !PT ;  /* 0x0000000808087c12 */ /* 0x000fe2000f8e3cff */
[----:B------:R-:W-:Y:S01]  /*3820*/  ULEA UR8, UR5, UR45, 0xa ;  /* 0x0000002d05087291 */ /* 0x000fe2000f8e50ff */
[----:B------:R-:W-:Y:S02]  /*3830*/  UMOV UR37, 0x40004040 ;  /* 0x4000404000257882 */ /* 0x000fe40000000000 */
[----:B-1----:R-:W-:Y:S01]  /*3840*/  @P0 SHF.L.U32 R0, R8, 0x1f, RZ ;  /* 0x0000001f08000819 */ /* 0x002fe200000006ff */
[----:B------:R-:W-:Y:S02]  /*3850*/  UIADD3 UR34, UPT, UPT, UR8, 0x2, URZ ;  /* 0x0000000208227890 */ /* 0x000fe4000fffe0ff */
[----:B------:R-:W-:Y:S01]  /*3860*/  UIADD3 UR30, UPT, UPT, UR8, 0x4, URZ ;  /* 0x00000004081e7890 */ /* 0x000fe2000fffe0ff */
[----:B------:R2:W3:Y:S01]  /*3870*/  @P0 SYNCS.PHASECHK.TRANS64.TRYWAIT P2, [UR6], R0 ;  /* 0x00000000ff0005a7 */ /* 0x0004e20008041106 */
[----:B------:R-:W-:Y:S02]  /*3880*/  UIMAD UR6, UR5, 0xc00, UR4 ;  /* 0x00000c00050678a4 */ /* 0x000fe4000f8e0204 */
[----:B------:R-:W-:Y:S02]  /*3890*/  UIADD3 UR26, UPT, UPT, UR8, 0x6, URZ ;  /* 0x00000006081a7890 */ /* 0x000fe4000fffe0ff */
[----:B------:R-:W-:Y:S02]  /*38a0*/  UIADD3 UR36, UPT, UPT, UR6, 0x2, URZ ;  /* 0x0000000206247890 */ /* 0x000fe4000fffe0ff */
[----:B------:R-:W-:Y:S02]  /*38b0*/  UIADD3 UR32, UPT, UPT, UR6, 0x4, URZ ;  /* 0x0000000406207890 */ /* 0x000fe4000fffe0ff */
[----:B------:R-:W-:Y:S01]  /*38c0*/  UIADD3 UR28, UPT, UPT, UR6, 0x6, URZ ;  /* 0x00000006061c7890 */ /* 0x000fe2000fffe0ff */
[----:B------:R2:W-:Y:S01]  /*38d0*/  UTCQMMA gdesc[UR8], gdesc[UR6], tmem[UR38], tmem[UR62], idesc[UR63], UP2 ;  /* 0x00ff3e06080075ea */ /* 0x0005e20009000326 */
[----:B------:R-:W-:Y:S02]  /*38e0*/  UIADD3 UR24, UPT, UPT, UR6, 0x600, URZ ;  /* 0x0000060006187890 */ /* 0x000fe4000fffe0ff */
[----:B------:R-:W-:Y:S02]  /*38f0*/  UIADD3 UR22, UPT, UPT, UR8, 0x200, URZ ;  /* 0x0000020008167890 */ /* 0x000fe4000fffe0ff */
[----:B------:R-:W-:Y:S02]  /*3900*/  UIADD3 UR20, UPT, UPT, UR6, 0x602, URZ ;  /* 0x0000060206147890 */ /* 0x000fe4000fffe0ff */
[----:B------:R-:W-:Y:S02]  /*3910*/  UIADD3 UR18, UPT, UPT, UR8, 0x202, URZ ;  /* 0x0000020208127890 */ /* 0x000fe4000fffe0ff */
[----:B------:R-:W-:Y:S02]  /*3920*/  UIADD3 UR16, UPT, UPT, UR6, 0x604, URZ ;  /* 0x0000060406107890 */ /* 0x000fe4000fffe0ff */
[----:B------:R-:W-:Y:S02]  /*3930*/  UIADD3 UR14, UPT, UPT, UR8, 0x204, URZ ;  /* 0x00000204080e7890 */ /* 0x000fe4000fffe0ff */
[----:B------:R-:W-:Y:S02]  /*3940*/  UIADD3 UR12, UPT, UPT, UR6, 0x606, URZ ;  /* 0x00000606060c7890 */ /* 0x000fe4000fffe0ff */
[----:B------:R-:W-:Y:S02]  /*3950*/  UIADD3 UR10, UPT, UPT, UR8, 0x206, URZ ;  /* 0x00000206080a7890 */ /* 0x000fe4000fffe0ff */
[----:B------:R-:W-:Y:S01]  /*3960*/  UPLOP3.LUT UP2, UPT, UPT, UPT, UPT, 0x80, 0x8 ;  /* 0x000000000008789c */ /* 0x000fe20003f4f070 */
[----:B------:R-:W-:Y:S01]  /*3970*/  UMOV UR35, 0x40004040 ;  /* 0x4000404000237882 */ /* 0x000fe20000000000 */
[----:B------:R-:W-:Y:S01]  /*3980*/  UMOV UR33, 0x40004040 ;  /* 0x4000404000217882 */ /* 0x000fe20000000000 */
[----:B------:R2:W-:Y:S01]  /*3990*/  UTCQMMA gdesc[UR34], gdesc[UR36], tmem[UR38], tmem[UR60], idesc[UR61], UPT ;  /* 0x00ff3c24220075ea */ /* 0x0005e2000b800326 */
        /* <DEDUP_REMOVED lines=14> */
[----:B------:R-:W-:Y:S01]  /*3a80*/  UMOV UR11, 0x40004040 ;  /* 0x40004040000b7882 */ /* 0x000fe20000000000 */
[----:B------:R2:W-:Y:S01]  /*3a90*/  UTCQMMA gdesc[UR14], gdesc[UR16], tmem[UR38], tmem[UR50], idesc[UR51], UPT ;  /* 0x00ff32100e0075ea */ /* 0x0005e2000b800326 */
[----:B------:R2:W-:Y:S01]  /*3aa0*/  UTCQMMA gdesc[UR10], gdesc[UR12], tmem[UR38], tmem[UR48], idesc[UR49], UPT ;  /* 0x00ff300c0a0075ea */ /* 0x0005e2000b800326 */
[----:B------:R2:W-:Y:S01]  /*3ab0*/  UTCBAR.MULTICAST [UR42], URZ, UR44 ;  /* 0x000000ff2a0073e9 */ /* 0x0005e2000800082c */
[----:B------:R-:W-:Y:S01]  /*3ac0*/  UMOV UR5, UR41 ;  /* 0x0000002900057c82 */ /* 0x000fe20008000000 */
[----:B------:R-:W-:Y:S05]  /*3ad0*/  BRA.U UP3, `(.L_x_64) ;  /* 0xfffffffd03007547 */ /* 0x000fea000b83ffff */
.L_x_61:
[----:B------:R-:W-:Y:S01]  /*3ae0*/  UIADD3 UR5, UPT, UPT, UR46, 0x1, URZ ;  /* 0x000000012e057890 */ /* 0x000fe2000fffe0ff */
[C---:B------:R-:W-:Y:S01]  /*3af0*/  ISETP.NE.AND P0, PT, R10.reuse, 0x2, PT ;  /* 0x000000020a00780c */ /* 0x040fe20003f05270 */
[----:B--2---:R-:W-:Y:S02]  /*3b00*/  UIADD3 UR6, UPT, UPT, UR47, 0x90, URZ ;  /* 0x000000902f067890 */ /* 0x004fe4000fffe0ff */
[----:B------:R-:W-:Y:S01]  /*3b10*/  UISETP.NE.AND UP0, UPT, UR5, 0x4, UPT ;  /* 0x000000040500788c */ /* 0x000fe2000bf05270 */
[----:B-1----:R-:W-:Y:S02]  /*3b20*/  SEL R0, RZ, 0x1, P0 ;  /* 0x00000001ff007807 */ /* 0x002fe40000000000 */
[----:B------:R-:W-:Y:S01]  /*3b30*/  SEL R10, R10, RZ, P0 ;  /* 0x000000ff0a0a7207 */ /* 0x000fe20000000000 */
[----:B------:R-:W-:Y:S01]  /*3b40*/  USEL UR7, URZ, 0x1, UP0 ;  /* 0x00000001ff077887 */ /* 0x000fe20008000000 */
[----:B------:R-:W-:Y:S01]  /*3b50*/  LOP3.LUT R9, R9, R0, RZ, 0x3c, !PT ;  /* 0x0000000009097212 */ /* 0x000fe200078e3cff */
[----:B------:R-:W-:Y:S01]  /*3b60*/  USEL UR46, UR5, URZ, UP0 ;  /* 0x000000ff052e7287 */ /* 0x000fe20008000000 */
[----:B------:R1:W-:Y:S03]  /*3b70*/  UTCBAR [UR6], URZ ;  /* 0x000000ff060073e9 */ /* 0x0003e600080000ff */
[----:B------:R-:W-:Y:S01]  /*3b80*/  LOP3.LUT R11, R11, UR7, RZ, 0x3c, !PT ;  /* 0x000000070b0b7c12 */ /* 0x000fe2000f8e3cff */
[----:B------:R-:W-:Y:S07]  /*3b90*/  @P1 BRA `(.L_x_65) ;  /* 0xfffffff8003c1947 */ /* 0x000fee000383ffff */
[----:B------:R-:W2:Y:S01]  /*3ba0*/  S2UR UR8, SR_CgaCtaId ;  /* 0x00000000000879c3 */ /* 0x000ea20000008800 */
[----:B------:R-:W-:Y:S01]  /*3bb0*/  ELECT P0, URZ, PT ;  /* 0x0000000000ff782f */ /* 0x000fe20003800000 */
[----:B------:R-:W-:Y:S01]  /*3bc0*/  IMAD.MOV.U32 R0, RZ, RZ, 0x1 ;  /* 0x00000001ff007424 */ /* 0x000fe200078e00ff */
[----:B------:R-:W-:Y:S01]  /*3bd0*/  UIADD3 UR43, UPT, UPT, UR43, 0xb0, URZ ;  /* 0x000000b02b2b7890 */ /* 0x000fe2000fffe0ff */
[----:B------:R-:W-:Y:S01]  /*3be0*/  SHF.L.U32 R3, R11, 0x1f, RZ ;  /* 0x0000001f0b037819 */ /* 0x000fe200000006ff */
[----:B------:R-:W-:-:S03]  /*3bf0*/  UMOV UR4, 0x40 ;  /* 0x0000004000047882 */ /* 0x000fc60000000000 */
[----:B------:R-:W-:Y:S01]  /*3c00*/  UVIRTCOUNT.DEALLOC.SMPOOL 0x80 ;  /* 0x000000800000784c */ /* 0x000fe20000000000 */
[----:B--2---:R-:W-:Y:S02]  /*3c10*/  ULEA UR8, UR8, UR4, 0x18 ;  /* 0x0000000408087291 */ /* 0x004fe4000f8ec0ff */
[----:B------:R-:W-:-:S07]  /*3c20*/  ULEA UR4, UR46, UR43, 0x3 ;  /* 0x0000002b2e047291 */ /* 0x000fce000f8e18ff */
[----:B------:R2:W-:Y:S02]  /*3c30*/  @P0 STS.U8 [UR8+0x1c], R0 ;  /* 0x00001c00ff000988 */ /* 0x0005e40008000008 */
[----:B------:R-:W4:Y:S02]  /*3c40*/  SYNCS.PHASECHK.TRANS64.TRYWAIT P0, [UR4], R3 ;  /* 0x00000003ff0075a7 */ /* 0x000f240008001104 */
[----:B--2-4-:R-:W-:Y:S05]  /*3c50*/  @!P0 BRA `(.L_x_66) ;  /* 0x00000054001c8947 */ /* 0x014fea0003800000 */
.L_x_144:
[----:B------:R-:W-:-:S04]  /*3c60*/  UIADD3 UR4, UPT, UPT, UR46, 0x1, URZ ;  /* 0x000000012e047890 */ /* 0x000fc8000fffe0ff */
[----:B------:R-:W-:-:S04]  /*3c70*/  UISETP.NE.AND UP0, UPT, UR4, 0x4, UPT ;  /* 0x000000040400788c */ /* 0x000fc8000bf05270 */
[----:B-1----:R-:W-:Y:S02]  /*3c80*/  USEL UR6, URZ, 0x1, UP0 ;  /* 0x00000001ff067887 */ /* 0x002fe40008000000 */
[----:B------:R-:W-:-:S04]  /*3c90*/  USEL UR4, UR4, URZ, UP0 ;  /* 0x000000ff04047287 */ /* 0x000fc80008000000 */
[----:B------:R-:W-:Y:S01]  /*3ca0*/  ULEA UR5, UR4, UR43, 0x3 ;  /* 0x0000002b04057291 */ /* 0x000fe2000f8e18ff */
[----:B------:R-:W-:-:S04]  /*3cb0*/  LOP3.LUT R2, R11, UR6, RZ, 0x3c, !PT ;  /* 0x000000060b027c12 */ /* 0x000fc8000f8e3cff */
[----:B--2---:R-:W-:-:S04]  /*3cc0*/  SHF.L.U32 R3, R2, 0x1f, RZ ;  /* 0x0000001f02037819 */ /* 0x004fc800000006ff */
[----:B------:R-:W1:Y:S02]  /*3cd0*/  SYNCS.PHASECHK.TRANS64.TRYWAIT P0, [UR5], R3 ;  /* 0x00000003ff0075a7 */ /* 0x000e640008001105 */
[----:B-1----:R-:W-:Y:S05]  /*3ce0*/  @!P0 BRA `(.L_x_67) ;  /* 0x0000005400108947 */ /* 0x002fea0003800000 */
.L_x_146:
        /* <DEDUP_REMOVED lines=9> */
.L_x_148:
[----:B------:R-:W-:-:S04]  /*3d80*/  UIADD3 UR4, UPT, UPT, UR4, 0x1, URZ ;  /* 0x0000000104047890 */ /* 0x000fc8000fffe0ff */
[----:B------:R-:W-:-:S04]  /*3d90*/  UISETP.NE.AND UP0, UPT, UR4, 0x4, UPT ;  /* 0x000000040400788c */ /* 0x000fc8000bf05270 */
[----:B------:R-:W-:Y:S02]  /*3da0*/  USEL UR5, URZ, 0x1, UP0 ;  /* 0x00000001ff057887 */ /* 0x000fe40008000000 */
[----:B------:R-:W-:-:S04]  /*3db0*/  USEL UR4, UR4, URZ, UP0 ;  /* 0x000000ff04047287 */ /* 0x000fc80008000000 */
[----:B------:R-:W-:Y:S01]  /*3dc0*/  ULEA UR4, UR4, UR43, 0x3 ;  /* 0x0000002b04047291 */ /* 0x000fe2000f8e18ff */
[----:B-1----:R-:W-:-:S04]  /*3dd0*/  LOP3.LUT R3, R2, UR5, RZ, 0x3c, !PT ;  /* 0x0000000502037c12 */ /* 0x002fc8000f8e3cff */
[----:B------:R-:W-:-:S04]  /*3de0*/  SHF.L.U32 R3, R3, 0x1f, RZ ;  /* 0x0000001f03037819 */ /* 0x000fc800000006ff */
[----:B------:R-:W1:Y:S02]  /*3df0*/  SYNCS.PHASECHK.TRANS64.TRYWAIT P0, [UR4], R3 ;  /* 0x00000003ff0075a7 */ /* 0x000e640008001104 */
[----:B-1----:R-:W-:Y:S05]  /*3e00*/  @!P0 BRA `(.L_x_69) ;  /* 0x0000005000f88947 */ /* 0x002fea0003800000 */
.L_x_150:
[----:B------:R-:W-:Y:S01]  /*3e10*/  NOP ;  /* 0x0000000000007918 */ /* 0x000fe20000000000 */
[----:B-1----:R-:W1:Y:S01]  /*3e20*/  LDS R0, [UR8+0x14] ;  /* 0x00001408ff007984 */ /* 0x002e620008000800 */
[----:B------:R-:W-:Y:S01]  /*3e30*/  ULOP3.LUT UR4, UR66, 0xffff, URZ, 0xc0, !UPT ;  /* 0x0000ffff42047892 */ /* 0x000fe2000f8ec0ff */
[----:B------:R-:W-:Y:S01]  /*3e40*/  UMOV UR5, 0xffff ;  /* 0x0000ffff00057882 */ /* 0x000fe20000000000 */
[----:B------:R-:W-:Y:S02]  /*3e50*/  UMOV UR6, 0x1 ;  /* 0x0000000100067882 */ /* 0x000fe40000000000 */
[----:B------:R-:W-:-:S04]  /*3e60*/  USHF.R.U32.HI UR4, URZ, 0x5, UR4 ;  /* 0x00000005ff047899 */ /* 0x000fc80008011604 */
[----:B------:R-:W-:Y:S02]  /*3e70*/  USHF.L.U32 UR5, UR5, UR4, URZ ;  /* 0x0000000405057299 */ /* 0x000fe400080006ff */
[----:B------:R-:W-:-:S04]  /*3e80*/  USHF.L.U32 UR4, UR6, UR4, URZ ;  /* 0x0000000406047299 */ /* 0x000fc800080006ff */
[----:B-1----:R-:W-:-:S04]  /*3e90*/  LOP3.LUT R0, R0, UR5, RZ, 0xc0, !PT ;  /* 0x0000000500007c12 */ /* 0x002fc8000f8ec0ff */
[----:B------:R-:W-:-:S13]  /*3ea0*/  ISETP.NE.AND P0, PT, R0, UR5, PT ;  /* 0x0000000500007c0c */ /* 0x000fda000bf05270 */
[----:B------:R-:W-:Y:S05]  /*3eb0*/  @P0 BRA `(.L_x_70) ;  /* 0x0000000000580947 */ /* 0x000fea0003800000 */
[----:B------:R-:W1:Y:S02]  /*3ec0*/  LDS R0, [UR8+0x18] ;  /* 0x00001808ff007984 */ /* 0x000e640008000800 */
[----:B-1----:R-:W-:-:S04]  /*3ed0*/  LOP3.LUT R0, R0, UR4, RZ, 0xc0, !PT ;  /* 0x0000000400007c12 */ /* 0x002fc8000f8ec0ff */
[----:B------:R-:W-:-:S13]  /*3ee0*/  ISETP.NE.AND P0, PT, R0, UR4, PT ;  /* 0x0000000400007c0c */ /* 0x000fda000bf05270 */
[----:B------:R-:W-:Y:S05]  /*3ef0*/  @P0 BRA `(.L_x_71) ;  /* 0x00000000003c0947 */ /* 0x000fea0003800000 */
[----:B------:R-:W1:Y:S01]  /*3f00*/  S2R R2, SR_LANEID ;  /* 0x0000000000027919 */ /* 0x000e620000000000 */
[----:B------:R-:W-:Y:S01]  /*3f10*/  ULOP3.LUT UR5, URZ, UR5, URZ, 0x33, !UPT ;  /* 0x00000005ff057292 */ /* 0x000fe2000f8e33ff */
[----:B------:R-:W-:Y:S01]  /*3f20*/  LOP3.LUT R4, RZ, UR4, RZ, 0x33, !PT ;  /* 0x00000004ff047c12 */ /* 0x000fe2000f8e33ff */
[----:B------:R-:W-:Y:S02]  /*3f30*/  VOTEU.ANY UR4, UPT, PT ;  /* 0x0000000000047886 */ /* 0x000fe400038e0100 */
[----:B------:R-:W-:Y:S01]  /*3f40*/  UFLO.U32 UR4, UR4 ;  /* 0x00000004000472bd */ /* 0x000fe200080e0000 */
[----:B------:R-:W2:Y:S01]  /*3f50*/  REDUX UR6, R4 ;  /* 0x00000000040673c4 */ /* 0x000ea20000000000 */
[----:B------:R-:W-:-:S06]  /*3f60*/  IMAD.U32 R0, RZ, RZ, UR5 ;  /* 0x00000005ff007e24 */ /* 0x000fcc000f8e00ff */
[----:B------:R4:W-:Y:S01]  /*3f70*/  UTCATOMSWS.AND URZ, UR5 ;  /* 0x0000000500ff79e3 */ /* 0x0009e20008000000 */
[----:B------:R-:W3:Y:S01]  /*3f80*/  REDUX UR7, R0 ;  /* 0x00000000000773c4 */ /* 0x000ee20000000000 */
[----:B-1----:R-:W-:Y:S01]  /*3f90*/  ISETP.EQ.U32.AND P0, PT, R2, UR4, PT ;  /* 0x0000000402007c0c */ /* 0x002fe2000bf02070 */
[----:B--2---:R-:W-:Y:S01]  /*3fa0*/  IMAD.U32 R2, RZ, RZ, UR6 ;  /* 0x00000006ff027e24 */ /* 0x004fe2000f8e00ff */
[----:B---3--:R-:W-:-:S11]  /*3fb0*/  MOV R3, UR7 ;  /* 0x0000000700037c02 */ /* 0x008fd60008000f00 */
[----:B------:R4:W-:Y:S04]  /*3fc0*/  @P0 ATOMS.AND RZ, [UR8+0x14], R3 ;  /* 0x00001403ffff098c */ /* 0x0009e8000a800008 */
[----:B------:R4:W-:Y:S01]  /*3fd0*/  @P0 ATOMS.AND RZ, [UR8+0x18], R2 ;  /* 0x00001802ffff098c */ /* 0x0009e2000a800008 */
[----:B------:R-:W-:Y:S05]  /*3fe0*/  BRA `(.L_x_72) ;  /* 0x0000000000147947 */ /* 0x000fea0003800000 */
.L_x_71:
[----:B------:R-:W-:Y:S02]  /*3ff0*/  MOV R2, 0x4010 ;  /* 0x0000401000027802 */ /* 0x000fe40000000f00 */
[----:B---3-5:R-:W-:Y:S05]  /*4000*/  CALL.REL.NOINC `($__internal_0_$__cuda_sm10x_tcgen05_guardrail_trap_col_being_dealloced_not_returned_by_alloc) ;  /* 0x0000005400987944 */ /* 0x028fea0003c00000 */
[----:B------:R-:W-:Y:S05]  /*4010*/  BRA `(.L_x_72) ;  /* 0x0000000000087947 */ /* 0x000fea0003800000 */
.L_x_70:
[----:B------:R-:W-:Y:S02]  /*4020*/  MOV R2, 0x4040 ;  /* 0x0000404000027802 */ /* 0x000fe40000000f00 */
[----:B---3-5:R-:W-:Y:S05]  /*4030*/  CALL.REL.NOINC `($__internal_2_$__cuda_sm10x_tcgen05_guardrail_trap_unallocated_columns_being_dealloced) ;  /* 0x0000005400a47944 */ /* 0x028fea0003c00000 */
.L_x_72:
[----:B------:R-:W-:Y:S01]  /*4040*/  NOP ;  /* 0x0000000000007918 */ /* 0x000fe20000000000 */
[----:B----4-:R-:W-:Y:S05]  /*4050*/  EXIT ;  /* 0x000000000000794d */ /* 0x010fea0003800000 */
.L_x_54:
[----:B------:R-:W-:-:S09]  /*4060*/  UISETP.NE.OR UP0, UPT, UR18, 0x3, !UP3 ;  /* 0x000000031200788c */ /* 0x000fd2000df05670 */
[----:B------:R-:W-:Y:S05]  /*4070*/  BRA.U UP0, `(.L_x_73) ;  /* 0x00000011001c7547 */ /* 0x000fea000b800000 */
[----:B------:R-:W2:Y:S01]  /*4080*/  LDCU.64 UR4, c[0x0][0x888] ;  /* 0x00011100ff0477ac */ /* 0x000ea20008000a00 */
[----:B------:R-:W3:Y:S01]  /*4090*/  LDC.64 R12, c[0x0][0x348] ;  /* 0x0000d200ff0c7b82 */ /* 0x000ee20000000a00 */
[----:B------:R-:W-:Y:S02]  /*40a0*/  HFMA2 R9, -RZ, RZ, 0, 0 ;  /* 0x00000000ff097431 */ /* 0x000fe400000001ff */
[----:B------:R-:W-:Y:S01]  /*40b0*/  IMAD.MOV.U32 R11, RZ, RZ, 0x1 ;  /* 0x00000001ff0b7424 */ /* 0x000fe200078e00ff */
[----:B------:R-:W4:Y:S01]  /*40c0*/  LDCU UR38, c[0x0][0x370] ;  /* 0x00006e00ff2677ac */ /* 0x000f220008000800 */
[----:B------:R-:W-:Y:S01]  /*40d0*/  IMAD.MOV.U32 R10, RZ, RZ, RZ ;  /* 0x000000ffff0a7224 */ /* 0x000fe200078e00ff */
[----:B------:R-:W-:Y:S01]  /*40e0*/  MOV R3, 0x1000 ;  /* 0x0000100000037802 */ /* 0x000fe20000000f00 */
[----:B------:R-:W4:Y:S01]  /*40f0*/  LDCU.128 UR32, c[0x0][0xb10] ;  /* 0x00016200ff2077ac */ /* 0x000f220008000c00 */
[----:B------:R-:W1:Y:S01]  /*4100*/  LDCU UR37, c[0x0][0x374] ;  /* 0x00006e80ff2577ac */ /* 0x000e620008000800 */
[----:B------:R-:W1:Y:S01]  /*4110*/  LDCU.64 UR30, c[0x0][0x890] ;  /* 0x00011200ff1e77ac */ /* 0x000e620008000a00 */
[----:B------:R-:W1:Y:S01]  /*4120*/  LDCU UR15, c[0x0][0xb0c] ;  /* 0x00016180ff0f77ac */ /* 0x000e620008000800 */
[----:B--2---:R-:W-:Y:S01]  /*4130*/  UISETP.NE.U32.AND UP0, UPT, UR4, URZ, UPT ;  /* 0x000000ff0400728c */ /* 0x004fe2000bf05070 */
[----:B------:R-:W2:Y:S01]  /*4140*/  LDCU UR44, c[0x0][0xb20] ;  /* 0x00016400ff2c77ac */ /* 0x000ea20008000800 */
[----:B------:R-:W2:Y:S01]  /*4150*/  LDCU UR4, c[0x0][0xb30] ;  /* 0x00016600ff0477ac */ /* 0x000ea20008000800 */
[----:B------:R-:W-:Y:S01]  /*4160*/  UMOV UR21, 0x400 ;  /* 0x0000040000157882 */ /* 0x000fe20000000000 */
[----:B----4-:R-:W-:-:S02]  /*4170*/  UIMAD.WIDE.U32 UR6, UR38, UR32, URZ ;  /* 0x00000020260672a5 */ /* 0x010fc4000f8e00ff */
[----:B-1----:R-:W-:Y:S02]  /*4180*/  UIMAD.WIDE.U32 UR8, UR37, UR35, URZ ;  /* 0x00000023250872a5 */ /* 0x002fe4000f8e00ff */
[----:B------:R-:W-:Y:S02]  /*4190*/  ULEA UR21, UR46, UR21, 0x18 ;  /* 0x000000152e157291 */ /* 0x000fe4000f8ec0ff */
[----:B------:R-:W-:Y:S02]  /*41a0*/  USEL UR39, URZ, 0x1, UP6 ;  /* 0x00000001ff277887 */ /* 0x000fe4000b000000 */
[----:B------:R-:W-:Y:S02]  /*41b0*/  UISETP.NE.U32.AND UP6, UPT, UR30, URZ, UPT ;  /* 0x000000ff1e00728c */ /* 0x000fe4000bfc5070 */
[----:B------:R-:W-:Y:S02]  /*41c0*/  UIADD3 UR40, UPT, UPT, UR21, 0x40, URZ ;  /* 0x0000004015287890 */ /* 0x000fe4000fffe0ff */
[----:B------:R-:W-:-:S02]  /*41d0*/  UISETP.NE.AND.EX UP5, UPT, UR5, URZ, UPT, UP0 ;  /* 0x000000ff0500728c */ /* 0x000fc4000bfa5300 */
[----:B------:R-:W-:Y:S01]  /*41e0*/  UISETP.NE.AND UP0, UPT, UR42, 0x1, UPT ;  /* 0x000000012a00788c */ /* 0x000fe2000bf05270 */
[----:B------:R-:W-:Y:S01]  /*41f0*/  UMOV UR6, UR7 ;  /* 0x0000000700067c82 */ /* 0x000fe20008000000 */
[----:B------:R-:W-:Y:S01]  /*4200*/  UMOV UR41, UR9 ;  /* 0x0000000900297c82 */ /* 0x000fe20008000000 */
[----:B------:R-:W-:Y:S02]  /*4210*/  UISETP.NE.AND UP0, UPT, UR15, 0x1, UPT ;  /* 0x000000010f00788c */ /* 0x000fe4000bf05270 */
[----:B------:R-:W-:Y:S02]  /*4220*/  UPLOP3.LUT UP4, UPT, UPT, UPT, UPT, 0x40, 0x4 ;  /* 0x000000000004789c */ /* 0x000fe40003f8e870 */
[----:B------:R-:W-:Y:S01]  /*4230*/  UISETP.GE.AND UP2, UPT, UR42, 0x1, UPT ;  /* 0x000000012a00788c */ /* 0x000fe2000bf46270 */
[----:B------:R-:W1:Y:S01]  /*4240*/  LDCU.64 UR22, c[0x0][0xb28] ;  /* 0x00016500ff1677ac */ /* 0x000e620008000a00 */
[----:B------:R-:W-:Y:S02]  /*4250*/  UISETP.NE.AND.EX UP6, UPT, UR31, URZ, UPT, UP6 ;  /* 0x000000ff1f00728c */ /* 0x000fe4000bfc5360 */
[----:B------:R-:W-:-:S02]  /*4260*/  UIADD3 UR25, UPT, UPT, UR21, 0x30, URZ ;  /* 0x0000003015197890 */ /* 0x000fc4000fffe0ff */
[----:B------:R-:W-:Y:S02]  /*4270*/  UIADD3 UR17, UPT, UPT, UR21, 0x38, URZ ;  /* 0x0000003815117890 */ /* 0x000fe4000fffe0ff */
[----:B------:R-:W-:Y:S02]  /*4280*/  UPRMT UR40, UR46, 0x654, UR40 ;  /* 0x000006542e287896 */ /* 0x000fe40008000028 */
[----:B------:R-:W-:Y:S02]  /*4290*/  USHF.R.U32.HI UR43, URZ, UR33, UR6 ;  /* 0x00000021ff2b7299 */ /* 0x000fe40008011606 */
[----:B--2---:R-:W-:Y:S02]  /*42a0*/  USHF.R.U32.HI UR41, URZ, UR44, UR41 ;  /* 0x0000002cff297299 */ /* 0x004fe40008011629 */
[----:B------:R-:W-:Y:S02]  /*42b0*/  UISETP.NE.AND UP0, UPT, UR34, 0x1, UPT ;  /* 0x000000012200788c */ /* 0x000fe4000bf05270 */
[----:B---3--:R-:W-:-:S11]  /*42c0*/  UISETP.NE.AND UP3, UPT, UR4, 0x1, UPT ;  /* 0x000000010400788c */ /* 0x008fd6000bf65270 */
.L_x_83:
[C---:B------:R-:W-:Y:S02]  /*42d0*/  LEA R8, R10.reuse, UR21, 0x3 ;  /* 0x000000150a087c11 */ /* 0x040fe4000f8e18ff */
[----:B------:R-:W-:Y:S02]  /*42e0*/  SHF.L.U32 R5, R9, 0x1f, RZ ;  /* 0x0000001f09057819 */ /* 0x000fe400000006ff */
[----:B------:R-:W-:Y:S02]  /*42f0*/  LEA R6, R10, UR21, 0x4 ;  /* 0x000000150a067c11 */ /* 0x000fe4000f8e20ff */
[----:B--2---:R-:W2:Y:S02]  /*4300*/  SYNCS.PHASECHK.TRANS64.TRYWAIT P0, [R8+URZ+0x70], R5 ;  /* 0x00007005080075a7 */ /* 0x004ea400080011ff */
[----:B--2---:R-:W-:Y:S05]  /*4310*/  @!P0 BRA `(.L_x_74) ;  /* 0x0000004c00cc8947 */ /* 0x004fea0003800000 */
.L_x_151:
[----:B--2---:R-:W2:Y:S01]  /*4320*/  LDS.128 R4, [R6+0x100] ;  /* 0x0001000006047984 */ /* 0x004ea20000000c00 */
[----:B------:R-:W-:Y:S01]  /*4330*/  UISETP.GE.AND UP0, UPT, UR42, 0x1, UPT ;  /* 0x000000012a00788c */ /* 0x000fe2000bf06270 */
[----:B------:R-:W-:Y:S01]  /*4340*/  @!PT LDS RZ, [RZ] ;  /* 0x00000000fffff984 */ /* 0x000fe20000000800 */
[----:B------:R-:W-:Y:S01]  /*4350*/  @!PT LDS RZ, [RZ] ;  /* 0x00000000fffff984 */ /* 0x000fe20000000800 */
[----:B------:R-:W-:Y:S01]  /*4360*/  @!PT LDS RZ, [RZ] ;  /* 0x00000000fffff984 */ /* 0x000fe20000000800 */
[----:B------:R-:W-:Y:S01]  /*4370*/  @!PT LDS RZ, [RZ] ;  /* 0x00000000fffff984 */ /* 0x000fe20000000800 */
[----:B------:R3:W-:Y:S06]  /*4380*/  MEMBAR.ALL.CTA ;  /* 0x0000000000007992 */ /* 0x0007ec0000008000 */
[----:B---3--:R-:W3:Y:S01]  /*4390*/  FENCE.VIEW.ASYNC.S ;  /* 0x00000000000073c6 */ /* 0x008ee20000000000 */
[----:B--2---:R-:W-:Y:S11]  /*43a0*/  LOP3.LUT P0, RZ, R6, 0x1, RZ, 0xc0, !PT ;  /* 0x0000000106ff7812 */ /* 0x004ff6000780c0ff */
[----:B------:R-:W-:Y:S02]  /*43b0*/  @!UPT UIADD3 URZ, UPT, UPT, URZ, URZ, URZ ;  /* 0x000000fffffff290 */ /* 0x000fe4000fffe0ff */
[----:B---3--:R-:W-:Y:S01]  /*43c0*/  VOTEU.ANY UP2, P0 ;  /* 0x0000000000ff7886 */ /* 0x008fe20000040100 */
[----:B------:R-:W-:Y:S11]  /*43d0*/  PLOP3.LUT P0, PT, PT, PT, UP2, 0x80, 0x8 ;  /* 0x000000000008781c */ /* 0x000ff60003f0f028 */
[----:B------:R-:W-:Y:S02]  /*43e0*/  @!UPT UIADD3 URZ, UPT, UPT, URZ, URZ, URZ ;  /* 0x000000fffffff290 */ /* 0x000fe4000fffe0ff */
[----:B------:R-:W-:Y:S02]  /*43f0*/  @P0 SHF.R.U32.HI R0, RZ, 0x10, R5 ;  /* 0x00000010ff000819 */ /* 0x000fe40000011605 */
[----:B------:R-:W-:Y:S02]  /*4400*/  @P0 MOV R2, R4 ;  /* 0x0000000400020202 */ /* 0x000fe40000000f00 */
[----:B------:R-:W-:Y:S01]  /*4410*/  @P0 R2UR UR4, R0 ;  /* 0x00000000000402ca */ /* 0x000fe200000e0000 */
[----:B------:R-:W-:Y:S01]  /*4420*/  VIADD R0, R8, 0x80 ;  /* 0x0000008008007836 */ /* 0x000fe20000000000 */
[----:B------:R-:W-:Y:S02]  /*4430*/  @P0 LOP3.LUT R4, R5, 0xffff, RZ, 0xc0, !PT ;  /* 0x0000ffff05040812 */ /* 0x000fe400078ec0ff */
[----:B------:R-:W-:Y:S02]  /*4440*/  @P0 R2UR UR6, R2 ;  /* 0x00000000020602ca */ /* 0x000fe400000e0000 */
[----:B------:R-:W-:Y:S02]  /*4450*/  PRMT R0, RZ, 0x654, R0 ;  /* 0x00000654ff007816 */ /* 0x000fe40000000000 */
[----:B------:R-:W-:Y:S02]  /*4460*/  @P0 R2UR UR5, R4 ;  /* 0x00000000040502ca */ /* 0x000fe400000e0000 */
[----:B------:R2:W-:Y:S03]  /*4470*/  SYNCS.ARRIVE.TRANS64.RED.A1T0 RZ, [R0+URZ], RZ ;  /* 0x000000ff00ff79a7 */ /* 0x0005e600081004ff */
[----:B------:R-:W-:Y:S04]  /*4480*/  @UP2 UMOV UR29, UR4 ;  /* 0x00000004001d2c82 */ /* 0x000fe80008000000 */
[----:B------:R-:W-:Y:S04]  /*4490*/  @UP2 UMOV UR14, UR6 ;  /* 0x00000006000e2c82 */ /* 0x000fe80008000000 */
[----:B------:R-:W-:Y:S01]  /*44a0*/  @UP2 UMOV UR13, UR5 ;  /* 0x00000005000d2c82 */ /* 0x000fe20008000000 */
[----:B------:R-:W-:Y:S05]  /*44b0*/  BRA.U !UP0, `(.L_x_75) ;  /* 0x0000000108c07547 */ /* 0x000fea000b800000 */
[----:B------:R-:W-:Y:S02]  /*44c0*/  UIMAD.WIDE.U32 UR8, UR13, UR35, URZ ;  /* 0x000000230d0872a5 */ /* 0x000fe4000f8e00ff */
[----:B------:R-:W-:Y:S02]  /*44d0*/  UP2UR UR12, UPR, URZ, 0x4 ;  /* 0x00000004ff0c7883 */ /* 0x000fe40008000000 */
[----:B------:R-:W-:Y:S02]  /*44e0*/  UISETP.NE.AND UP2, UPT, UR34, 0x1, UPT ;  /* 0x000000012200788c */ /* 0x000fe4000bf45270 */
[----:B------:R-:W-:Y:S02]  /*44f0*/  UIMAD.WIDE.U32 UR10, UR14, UR32, URZ ;  /* 0x000000200e0a72a5 */ /* 0x000fe4000f8e00ff */
[----:B------:R-:W-:Y:S02]  /*4500*/  USEL UR4, UR37, UR41, !UP2 ;  /* 0x0000002925047287 */ /* 0x000fe4000d000000 */
[----:B------:R-:W-:Y:S02]  /*4510*/  UISETP.NE.AND UP0, UPT, UR15, 0x1, UPT ;  /* 0x000000010f00788c */ /* 0x000fe4000bf05270 */
[----:B------:R-:W-:Y:S02]  /*4520*/  UP2UR UR16, UPR, URZ, 0x2 ;  /* 0x00000002ff107883 */ /* 0x000fe40008000000 */
[----:B------:R-:W-:Y:S02]  /*4530*/  UISETP.NE.AND UP1, UPT, UR42, 0x1, UPT ;  /* 0x000000012a00788c */ /* 0x000fe4000bf25270 */
[----:B-1----:R-:W-:Y:S02]  /*4540*/  UIMAD.WIDE.U32 UR18, UR4, UR22, URZ ;  /* 0x00000016041272a5 */ /* 0x002fe4000f8e00ff */
[----:B------:R-:W-:Y:S01]  /*4550*/  USEL UR7, UR38, UR43, !UP0 ;  /* 0x0000002b26077287 */ /* 0x000fe2000c000000 */
[----:B------:R-:W-:Y:S02]  /*4560*/  UMOV UR5, UR9 ;  /* 0x0000000900057c82 */ /* 0x000fe40008000000 */
[----:B------:R-:W-:Y:S02]  /*4570*/  USHF.R.U32.HI UR6, URZ, UR44, UR5 ;  /* 0x0000002cff067299 */ /* 0x000fe40008011605 */
[----:B------:R-:W-:Y:S02]  /*4580*/  UIMAD.WIDE.U32 UR26, UR7, UR22, URZ ;  /* 0x00000016071a72a5 */ /* 0x000fe4000f8e00ff */
[----:B------:R-:W-:Y:S02]  /*4590*/  USEL UR6, UR13, UR6, !UP2 ;  /* 0x000000060d067287 */ /* 0x000fe4000d000000 */
[----:B------:R-:W-:Y:S01]  /*45a0*/  UISETP.NE.AND UP2, UPT, UR12, URZ, UPT ;  /* 0x000000ff0c00728c */ /* 0x000fe2000bf45270 */
[----:B------:R-:W-:Y:S01]  /*45b0*/  UMOV UR5, UR11 ;  /* 0x0000000b00057c82 */ /* 0x000fe20008000000 */
[----:B------:R-:W-:Y:S02]  /*45c0*/  UIMAD.WIDE.U32 UR10, UR6, UR22, URZ ;  /* 0x00000016060a72a5 */ /* 0x000fe4000f8e00ff */
[----:B------:R-:W-:Y:S03]  /*45d0*/  USHF.R.U32.HI UR8, URZ, UR33, UR5 ;  /* 0x00000021ff087299 */ /* 0x000fe60008011605 */
[----:B------:R-:W-:Y:S02]  /*45e0*/  UMOV UR5, UR19 ;  /* 0x0000001300057c82 */ /* 0x000fe40008000000 */
[----:B------:R-:W-:Y:S03]  /*45f0*/  @UP1 USHF.R.U32.HI UR4, URZ, UR23, UR5 ;  /* 0x00000017ff041299 */ /* 0x000fe60008011605 */
[----:B------:R-:W-:Y:S01]  /*4600*/  UMOV UR5, UR27 ;  /* 0x0000001b00057c82 */ /* 0x000fe20008000000 */
[----:B------:R-:W-:Y:S02]  /*4610*/  UIMAD UR4, UR42, UR4, URZ ;  /* 0x000000042a0472a4 */ /* 0x000fe4000f8e02ff */
[----:B------:R-:W-:Y:S02]  /*4620*/  @UP1 USHF.R.U32.HI UR7, URZ, UR23, UR5 ;  /* 0x00000017ff071299 */ /* 0x000fe40008011605 */
[----:B------:R-:W-:Y:S02]  /*4630*/  USEL UR5, UR14, UR8, !UP0 ;  /* 0x000000080e057287 */ /* 0x000fe4000c000000 */
[----:B------:R-:W-:Y:S02]  /*4640*/  UIMAD UR8, UR42, UR7, URZ ;  /* 0x000000072a0872a4 */ /* 0x000fe4000f8e02ff */
[----:B------:R-:W-:Y:S03]  /*4650*/  UISETP.GE.AND UP0, UPT, UR6, UR4, UPT ;  /* 0x000000040600728c */ /* 0x000fe6000bf06270 */
[----:B------:R-:W-:Y:S01]  /*4660*/  UMOV UR4, UR11 ;  /* 0x0000000b00047c82 */ /* 0x000fe20008000000 */
[----:B------:R-:W-:Y:S02]  /*4670*/  UISETP.GE.OR UP0, UPT, UR5, UR8, UP0 ;  /* 0x000000080500728c */ /* 0x000fe40008706670 */
[----:B------:R-:W-:Y:S02]  /*4680*/  USHF.R.U32.HI UR4, URZ, UR23, UR4 ;  /* 0x00000017ff047299 */ /* 0x000fe40008011604 */
[----:B------:R-:W-:Y:S02]  /*4690*/  UIMAD.WIDE.U32 UR8, UR5, UR22, URZ ;  /* 0x00000016050872a5 */ /* 0x000fe4000f8e00ff */
[----:B------:R-:W-:Y:S04]  /*46a0*/  USEL UR10, UR6, UR4, !UP1 ;  /* 0x00000004060a7287 */ /* 0x000fe8000c800000 */
[----:B------:R-:W-:Y:S01]  /*46b0*/  UIADD3 UR11, UPT, UPT, -UR10, URZ, URZ ;  /* 0x000000ff0a0b7290 */ /* 0x000fe2000fffe1ff */
[----:B------:R-:W-:Y:S02]  /*46c0*/  @!UP0 UMOV UR4, UR9 ;  /* 0x0000000900048c82 */ /* 0x000fe40008000000 */
[----:B------:R-:W-:Y:S02]  /*46d0*/  @!UP0 USHF.R.U32.HI UR4, URZ, UR23, UR4 ;  /* 0x00000017ff048299 */ /* 0x000fe40008011604 */
[----:B------:R-:W-:Y:S02]  /*46e0*/  UIMAD UR8, UR42, UR11, UR6 ;  /* 0x0000000b2a0872a4 */ /* 0x000fe4000f8e0206 */
[----:B------:R-:W-:Y:S02]  /*46f0*/  @!UP0 USEL UR4, UR5, UR4, !UP1 ;  /* 0x0000000405048287 */ /* 0x000fe4000c800000 */
[----:B------:R-:W-:Y:S02]  /*4700*/  UISETP.NE.AND UP1, UPT, UR16, URZ, UPT ;  /* 0x000000ff1000728c */ /* 0x000fe4000bf25270 */
[----:B------:R-:W-:Y:S02]  /*4710*/  @!UP0 UIMAD UR8, UR7, UR8, UR4 ;  /* 0x00000008070882a4 */ /* 0x000fe4000f8e0204 */
[----:B------:R-:W-:Y:S02]  /*4720*/  @!UP0 UIADD3 UR9, UPT, UPT, UR10, -UR4, URZ ;  /* 0x800000040a098290 */ /* 0x000fe4000fffe0ff */
[----:B------:R-:W-:Y:S02]  /*4730*/  UIADD3 UR4, UPT, UPT, -UR5, URZ, URZ ;  /* 0x000000ff05047290 */ /* 0x000fe4000fffe1ff */
[----:B------:R-:W-:Y:S02]  /*4740*/  UIADD3 UR7, UPT, UPT, -UR6, URZ, URZ ;  /* 0x000000ff06077290 */ /* 0x000fe4000fffe1ff */
[----:B------:R-:W-:Y:S02]  /*4750*/  @!UP0 UIMAD UR6, UR9, UR42, UR5 ;  /* 0x0000002a090682a4 */ /* 0x000fe4000f8e0205 */
[----:B------:R-:W-:Y:S02]  /*4760*/  UIMAD UR14, UR15, UR4, UR14 ;  /* 0x000000040f0e72a4 */ /* 0x000fe4000f8e020e */
[----:B------:R-:W-:Y:S01]  /*4770*/  UIMAD UR13, UR34, UR7, UR13 ;  /* 0x00000007220d72a4 */ /* 0x000fe2000f8e020d */
[----:B------:R-:W-:Y:S02]  /*4780*/  @!UP0 UMOV UR5, UR8 ;  /* 0x0000000800058c82 */ /* 0x000fe40008000000 */
[----:B------:R-:W-:Y:S02]  /*4790*/  UIMAD UR14, UR5, UR15, UR14 ;  /* 0x0000000f050e72a4 */ /* 0x000fe4000f8e020e */
[----:B------:R-:W-:Y:S11]  /*47a0*/  UIMAD UR13, UR6, UR34, UR13 ;  /* 0x00000022060d72a4 */ /* 0x000ff6000f8e020d */
[----:B------:R-:W-:Y:S01]  /*47b0*/  @!UPT UIADD3 URZ, UPT, UPT, URZ, URZ, URZ ;  /* 0x000000fffffff290 */ /* 0x000fe2000fffe0ff */
.L_x_75:
[----:B------:R-:W3:Y:S01]  /*47c0*/  @!UP3 LDCU.128 UR8, c[0x0][0xb10] ;  /* 0x00016200ff08b7ac */ /* 0x000ee20008000c00 */
[----:B------:R-:W-:Y:S02]  /*47d0*/  ISETP.NE.U32.AND P0, PT, RZ, UR30, PT ;  /* 0x0000001eff007c0c */ /* 0x000fe4000bf05070 */
[----:B------:R-:W-:Y:S02]  /*47e0*/  SHF.L.U32 R4, R11, 0x1f, RZ ;  /* 0x0000001f0b047819 */ /* 0x000fe400000006ff */
[----:B------:R-:W-:Y:S01]  /*47f0*/  ISETP.NE.AND.EX P0, PT, RZ, UR31, PT, P0 ;  /* 0x0000001fff007c0c */ /* 0x000fe2000bf05300 */
[----:B------:R-:W4:Y:S01]  /*4800*/  @!UP3 LDCU UR5, c[0x0][0xb0c] ;  /* 0x00016180ff05b7ac */ /* 0x000f220008000800 */
[----:B------:R-:W-:Y:S02]  /*4810*/  USHF.L.U32 UR27, UR20, 0x6, URZ ;  /* 0x00000006141b7899 */ /* 0x000fe400080006ff */
[----:B------:R-:W-:Y:S02]  /*4820*/  UIMAD UR26, UR24, 0xc0, URZ ;  /* 0x000000c0181a78a4 */ /* 0x000fe4000f8e02ff */
[----:B---3--:R-:W-:Y:S07]  /*4830*/  UIMAD.WIDE.U32 UR6, UR14, UR8, URZ ;  /* 0x000000080e0672a5 */ /* 0x008fee000f8e00ff */
[----:B------:R-:W-:Y:S01]  /*4840*/  @!UP3 UMOV UR4, UR7 ;  /* 0x000000070004bc82 */ /* 0x000fe20008000000 */
[----:B----4-:R-:W-:Y:S02]  /*4850*/  @!UP3 UISETP.NE.AND UP0, UPT, UR5, 0x1, UPT ;  /* 0x000000010500b88c */ /* 0x010fe4000bf05270 */
[----:B------:R-:W-:Y:S02]  /*4860*/  @!UP3 USHF.R.U32.HI UR4, URZ, UR9, UR4 ;  /* 0x00000009ff04b299 */ /* 0x000fe40008011604 */
[----:B------:R-:W-:Y:S02]  /*4870*/  UIMAD.WIDE.U32 UR6, UR13, UR11, URZ ;  /* 0x0000000b0d0672a5 */ /* 0x000fe4000f8e00ff */
[----:B------:R-:W-:Y:S02]  /*4880*/  @!UP3 USEL UR8, UR14, UR4, !UP0 ;  /* 0x000000040e08b287 */ /* 0x000fe4000c000000 */
[----:B------:R-:W-:Y:S03]  /*4890*/  @!UP3 UISETP.NE.AND UP0, UPT, UR10, 0x1, UPT ;  /* 0x000000010a00b88c */ /* 0x000fe6000bf05270 */
[----:B------:R-:W-:Y:S02]  /*48a0*/  @!UP3 UMOV UR6, UR7 ;  /* 0x000000070006bc82 */ /* 0x000fe40008000000 */
[----:B------:R-:W3:Y:S02]  /*48b0*/  @!UP3 LDCU UR4, c[0x0][0xb20] ;  /* 0x00016400ff04b7ac */ /* 0x000ee40008000800 */
[----:B---3--:R-:W-:Y:S04]  /*48c0*/  @!UP3 USHF.R.U32.HI UR6, URZ, UR4, UR6 ;  /* 0x00000004ff06b299 */ /* 0x008fe80008011606 */
[----:B------:R-:W-:Y:S04]  /*48d0*/  @!UP3 USEL UR6, UR13, UR6, !UP0 ;  /* 0x000000060d06b287 */ /* 0x000fe8000c000000 */
[----:B------:R-:W-:Y:S02]  /*48e0*/  @!UP3 UIADD3 UR4, UPT, UPT, -UR8, UR6, URZ ;  /* 0x000000060804b290 */ /* 0x000fe4000fffe1ff */
[----:B------:R-:W-:Y:S02]  /*48f0*/  @!UP3 UIADD3 UR6, UPT, UPT, UR8, -UR6, URZ ;  /* 0x800000060806b290 */ /* 0x000fe4000fffe0ff */
[----:B------:R-:W-:Y:S02]  /*4900*/  @!UP3 UIMAD UR14, UR4, UR5, UR14 ;  /* 0x00000005040eb2a4 */ /* 0x000fe4000f8e020e */
[----:B------:R-:W-:Y:S01]  /*4910*/  @!UP3 UIMAD UR13, UR6, UR10, UR13 ;  /* 0x0000000a060db2a4 */ /* 0x000fe2000f8e020d */
[----:B------:R-:W-:Y:S11]  /*4920*/  BRA.U UP4, `(.L_x_76) ;  /* 0x0000000104107547 */ /* 0x000ff6000b800000 */
[----:B--2---:R-:W-:Y:S04]  /*4930*/  MOV R0, UR39 ;  /* 0x0000002700007c02 */ /* 0x004fe80008000f00 */
[----:B------:R-:W-:Y:S04]  /*4940*/  SHF.L.U32 R5, R0, 0x1f, RZ ;  /* 0x0000001f00057819 */ /* 0x000fe800000006ff */
[----:B------:R-:W2:Y:S02]  /*4950*/  SYNCS.PHASECHK.TRANS64.TRYWAIT P1, [UR21+0x68], R5 ;  /* 0x00006805ff0075a7 */ /* 0x000ea40008021115 */
[----:B--2---:R-:W-:Y:S05]  /*4960*/  @!P1 BRA `(.L_x_77) ;  /* 0x00000048004c9947 */ /* 0x004fea0003800000 */
.L_x_76:
[----:B------:R-:W-:Y:S05]  /*4970*/  BRA.U !UP6, `(.L_x_78) ;  /* 0x000000010e387547 */ /* 0x000fea000b800000 */
[----:B------:R-:W-:Y:S01]  /*4980*/  UPLOP3.LUT UP1, UPT, UPT, UPT, UP5, 0x80, 0x8 ;  /* 0x000000000008789c */ /* 0x000fe20003f2f050 */
[----:B--2---:R-:W-:Y:S01]  /*4990*/  HFMA2 R0, -RZ, RZ, 0, 5.9604644775390625e-08 ;  /* 0x00000001ff007431 */ /* 0x004fe200000001ff */
[----:B------:R-:W2:Y:S01]  /*49a0*/  LDCU.64 UR8, c[0x0][0x358] ;  /* 0x00006b00ff0877ac */ /* 0x000ea20008000a00 */
[----:B------:R-:W-:Y:S03]  /*49b0*/  IMAD.MOV.U32 R86, RZ, RZ, 0x1 ;  /* 0x00000001ff567424 */ /* 0x000fe600078e00ff */
[----:B------:R-:W-:Y:S05]  /*49c0*/  PLOP3.LUT P1, PT, PT, PT, UP1, 0x80, 0x8 ;  /* 0x000000000008781c */ /* 0x000fea0003f2f018 */
[----:B------:R-:W3:Y:S01]  /*49d0*/  @UP1 LDCU.64 UR4, c[0x0][0x888] ;  /* 0x00011100ff0417ac */ /* 0x000ee20008000a00 */
[----:B------:R-:W-:Y:S07]  /*49e0*/  @UP1 UIMAD UR6, UR36, UR30, URZ ;  /* 0x0000001e240612a4 */ /* 0x000fee000f8e02ff */
[----:B------:R-:W-:Y:S01]  /*49f0*/  @!P1 PRMT R86, R0, 0x7610, R86 ;  /* 0x0000761000569816 */ /* 0x000fe20000000056 */
[----:B---3--:R-:W-:Y:S06]  /*4a00*/  @UP1 UIMAD.WIDE UR4, UR6, 0x4, UR4 ;  /* 0x00000004060418a5 */ /* 0x008fec000f8e0204 */
[----:B------:R-:W-:Y:S01]  /*4a10*/  IMAD.U32 R6, RZ, RZ, UR4 ;  /* 0x00000004ff067e24 */ /* 0x000fe2000f8e00ff */
[----:B------:R-:W-:Y:S04]  /*4a20*/  MOV R7, UR5 ;  /* 0x0000000500077c02 */ /* 0x000fe80008000f00 */
[----:B------:R-:W3:Y:S01]  /*4a30*/  @!UP1 LDCU UR4, c[0x0][0x880] ;  /* 0x00011000ff0497ac */ /* 0x000ee20008000800 */
[----:B--2--5:R4:W5:Y:S02]  /*4a40*/  @P1 LDG.E R39, desc[UR8][R6.64] ;  /* 0x0000000806271981 */ /* 0x024964000c1e1900 */
[----:B---34-:R-:W-:Y:S07]  /*4a50*/  @!P1 IMAD.U32 R39, RZ, RZ, UR4 ;  /* 0x00000004ff279e24 */ /* 0x018fee000f8e00ff */
.L_x_78:
[----:B-----5:R-:W-:Y:S01]  /*4a60*/  @!P0 FSETP.EQ.AND P2, PT, R39, RZ, PT ;  /* 0x000000ff2700820b */ /* 0x020fe20003f42000 */
[----:B------:R-:W-:Y:S01]  /*4a70*/  @!UPT UIADD3 URZ, UPT, UPT, URZ, URZ, URZ ;  /* 0x000000fffffff290 */ /* 0x000fe2000fffe0ff */
[----:B------:R-:W-:Y:S11]  /*4a80*/  @!P0 BRA `(.L_x_79) ;  /* 0x0000000000148947 */ /* 0x000ff60003800000 */
[----:B------:R-:W-:Y:S02]  /*4a90*/  LOP3.LUT P0, RZ, R86, 0xff, RZ, 0xc0, !PT ;  /* 0x000000ff56ff7812 */ /* 0x000fe4000780c0ff */
[----:B------:R-:W-:Y:S04]  /*4aa0*/  PLOP3.LUT P2, PT, PT, PT, UP1, 0x80, 0x8 ;  /* 0x000000000008781c */ /* 0x000fe80003f4f018 */
[----:B------:R-:W-:Y:S07]  /*4ab0*/  PLOP3.LUT P2, PT, P2, PT, PT, 0x8, 0x80 ;  /* 0x000000000080781c */ /* 0x000fee000174e170 */
[----:B------:R-:W-:Y:S11]  /*4ac0*/  @P0 FSETP.EQ.AND P2, PT, R39, RZ, PT ;  /* 0x000000ff2700020b */ /* 0x000ff60003f42000 */
[----:B------:R-:W-:Y:S02]  /*4ad0*/  @!UPT UIADD3 URZ, UPT, UPT, URZ, URZ, URZ ;  /* 0x000000fffffff290 */ /* 0x000fe4000fffe0ff */
.L_x_79:
[----:B------:R-:W3:Y:S01]  /*4ae0*/  SYNCS.PHASECHK.TRANS64.TRYWAIT P0, [UR21+0x48], R4 ;  /* 0x00004804ff0075a7 */ /* 0x000ee20008001115 */
[----:B------:R-:W-:Y:S04]  /*4af0*/  ELECT P1, URZ, PT ;  /* 0x0000000000ff782f */ /* 0x000fe80003820000 */
[----:B------:R-:W-:Y:S01]  /*4b00*/  PLOP3.LUT P1, PT, P2, P1, PT, 0xf2, 0x2f ;  /* 0x00000000002f781c */ /* 0x000fe20001723e72 */
[----:B------:R-:W-:Y:S01]  /*4b10*/  @!UPT UIADD3 URZ, UPT, UPT, URZ, URZ, URZ ;  /* 0x000000fffffff290 */ /* 0x000fe2000fffe0ff */
[----:B---3--:R-:W-:Y:S11]  /*4b20*/  @!P0 BRA `(.L_x_80) ;  /* 0x0000004400f48947 */ /* 0x008ff60003800000 */
.L_x_154:
[----:B------:R-:W-:Y:S01]  /*4b30*/  @!P1 IADD3 R2, P0, PT, R12, 0x580, RZ ;  /* 0x000005800c029810 */ /* 0x000fe20007f1e0ff */
[----:B------:R-:W-:Y:S01]  /*4b40*/  VOTEU.ALL UP0, P1 ;  /* 0x0000000000ff7886 */ /* 0x000fe20000800000 */
[----:B------:R-:W-:Y:S01]  /*4b50*/  UMOV UR6, 0x0 ;  /* 0x0000000000067882 */ /* 0x000fe20000000000 */
[----:B------:R-:W-:Y:S01]  /*4b60*/  UMOV UR7, 0x10000000 ;  /* 0x1000000000077882 */ /* 0x000fe20000000000 */
[----:B------:R-:W-:Y:S01]  /*4b70*/  @!P1 R2UR UR5, R2 ;  /* 0x00000000020592ca */ /* 0x000fe200000e0000 */
[----:B--2---:R-:W-:Y:S01]  /*4b80*/  @!P1 IMAD.X R0, RZ, RZ, R13, P0 ;  /* 0x000000ffff009224 */ /* 0x004fe200000e060d */
[----:B------:R-:W-:Y:S01]  /*4b90*/  @!UP0 UIADD3 UR24, UPT, UPT, UR21, 0x200, URZ ;  /* 0x0000020015188890 */ /* 0x000fe2000fffe0ff */
[----:B------:R-:W-:Y:S01]  /*4ba0*/  VOTEU.ALL UP0, P1 ;  /* 0x0000000000ff7886 */ /* 0x000fe20000800000 */
[----:B------:R-:W-:Y:S02]  /*4bb0*/  UMOV UR28, UR36 ;  /* 0x00000024001c7c82 */ /* 0x000fe40008000000 */
[----:B------:R-:W-:Y:S01]  /*4bc0*/  @!P1 R2UR UR4, R0 ;  /* 0x00000000000492ca */ /* 0x000fe200000e0000 */
[----:B------:R-:W-:Y:S06]  /*4bd0*/  @!P1 IMAD.MOV.U32 R0, RZ, RZ, 0x1000 ;  /* 0x00001000ff009424 */ /* 0x000fec00078e00ff */
[----:B------:R-:W-:Y:S06]  /*4be0*/  IMAD.U32 R6, RZ, RZ, UR5 ;  /* 0x00000005ff067e24 */ /* 0x000fec000f8e00ff */
[----:B------:R-:W-:Y:S01]  /*4bf0*/  IMAD.U32 R7, RZ, RZ, UR4 ;  /* 0x00000004ff077e24 */ /* 0x000fe2000f8e00ff */
[----:B------:R-:W-:Y:S04]  /*4c00*/  @!P1 R2UR UR4, R6 ;  /* 0x00000000060492ca */ /* 0x000fe800000e0000 */
[----:B------:R-:W-:Y:S11]  /*4c10*/  @!P1 R2UR UR5, R7 ;  /* 0x00000000070592ca */ /* 0x000ff600000e0000 */
[----:B------:R-:W-:Y:S02]  /*4c20*/  @!UPT UIADD3 URZ, UPT, UPT, URZ, URZ, URZ ;  /* 0x000000fffffff290 */ /* 0x000fe4000fffe0ff */
[----:B------:R2:W-:Y:S01]  /*4c30*/  @!UP0 UTMALDG.3D [UR24], [UR4], desc[UR6] ;  /* 0x00000618040085b4 */ /* 0x0005e20008011000 */
[----:B------:R3:W-:Y:S01]  /*4c40*/  @!P1 SYNCS.ARRIVE.TRANS64.RED.A0TR RZ, [UR21+0x30], R0 ;  /* 0x00003000ffff99a7 */ /* 0x0007e20008300415 */
[----:B--2---:R-:W-:Y:S09]  /*4c50*/  UPRMT UR4, UR46, 0x654, UR25 ;  /* 0x000006542e047896 */ /* 0x004ff20008000019 */
[----:B------:R-:W-:Y:S01]  /*4c60*/  SYNCS.ARRIVE.TRANS64.RED.A1T0 RZ, [UR4], RZ ;  /* 0x000000ffffff79a7 */ /* 0x000fe20008100404 */
[----:B------:R-:W2:Y:S02]  /*4c70*/  SYNCS.PHASECHK.TRANS64.TRYWAIT P0, [UR21+0x50], R4 ;  /* 0x00005004ff0075a7 */ /* 0x000ea40008001115 */
[----:B--23--:R-:W-:Y:S05]  /*4c80*/  @!P0 BRA `(.L_x_81) ;  /* 0x0000004400b48947 */ /* 0x00cfea0003800000 */
.L_x_156:
[----:B------:R-:W-:Y:S01]  /*4c90*/  @!P1 IADD3 R2, P0, PT, R12, 0x580, RZ ;  /* 0x000005800c029810 */ /* 0x000fe20007f1e0ff */
[----:B------:R-:W-:Y:S01]  /*4ca0*/  VOTEU.ALL UP0, P1 ;  /* 0x0000000000ff7886 */ /* 0x000fe20000800000 */
[----:B------:R-:W-:Y:S01]  /*4cb0*/  UMOV UR6, 0x0 ;  /* 0x0000000000067882 */ /* 0x000fe20000000000 */
[----:B------:R-:W-:Y:S01]  /*4cc0*/  UMOV UR7, 0x10000000 ;  /* 0x1000000000077882 */ /* 0x000fe20000000000 */
[----:B------:R-:W-:Y:S01]  /*4cd0*/  @!P1 R2UR UR5, R2 ;  /* 0x00000000020592ca */ /* 0x000fe200000e0000 */
[----:B------:R-:W-:Y:S01]  /*4ce0*/  @!P1 IMAD.X R0, RZ, RZ, R13, P0 ;  /* 0x000000ffff009224 */ /* 0x000fe200000e060d */
[----:B------:R-:W-:Y:S01]  /*4cf0*/  @!UP0 UIADD3 UR18, UPT, UPT, UR26, 0x40, URZ ;  /* 0x000000401a128890 */ /* 0x000fe2000fffe0ff */
[----:B------:R-:W-:Y:S01]  /*4d00*/  VIADD R10, R10, 0x1 ;  /* 0x000000010a0a7836 */ /* 0x000fe20000000000 */
[----:B------:R-:W-:Y:S02]  /*4d10*/  @!UP0 UIADD3 UR16, UPT, UPT, UR21, 0x1200, URZ ;  /* 0x0000120015108890 */ /* 0x000fe4000fffe0ff */
[----:B------:R-:W-:Y:S01]  /*4d20*/  @!P1 R2UR UR4, R0 ;  /* 0x00000000000492ca */ /* 0x000fe200000e0000 */
[----:B------:R-:W-:Y:S01]  /*4d30*/  VOTEU.ALL UP0, P1 ;  /* 0x0000000000ff7886 */ /* 0x000fe20000800000 */
[----:B------:R-:W-:Y:S01]  /*4d40*/  UMOV UR19, UR27 ;  /* 0x0000001b00137c82 */ /* 0x000fe20008000000 */
[----:B------:R-:W-:Y:S01]  /*4d50*/  UMOV UR20, UR36 ;  /* 0x0000002400147c82 */ /* 0x000fe20008000000 */
[----:B------:R-:W-:Y:S03]  /*4d60*/  @!P1 IMAD.MOV.U32 R0, RZ, RZ, 0x1000 ;  /* 0x00001000ff009424 */ /* 0x000fe600078e00ff */
[----:B------:R-:W-:Y:S06]  /*4d70*/  IMAD.U32 R6, RZ, RZ, UR5 ;  /* 0x00000005ff067e24 */ /* 0x000fec000f8e00ff */
[----:B------:R-:W-:Y:S01]  /*4d80*/  IMAD.U32 R7, RZ, RZ, UR4 ;  /* 0x00000004ff077e24 */ /* 0x000fe2000f8e00ff */
[----:B------:R-:W-:Y:S04]  /*4d90*/  @!P1 R2UR UR4, R6 ;  /* 0x00000000060492ca */ /* 0x000fe800000e0000 */
[----:B------:R-:W-:Y:S11]  /*4da0*/  @!P1 R2UR UR5, R7 ;  /* 0x00000000070592ca */ /* 0x000ff600000e0000 */
[----:B------:R-:W-:Y:S02]  /*4db0*/  @!UPT UIADD3 URZ, UPT, UPT, URZ, URZ, URZ ;  /* 0x000000fffffff290 */ /* 0x000fe4000fffe0ff */
[----:B------:R3:W-:Y:S01]  /*4dc0*/  @!UP0 UTMALDG.3D [UR16], [UR4], desc[UR6] ;  /* 0x00000610040085b4 */ /* 0x0007e20008011000 */
[----:B------:R4:W-:Y:S01]  /*4dd0*/  @!P1 SYNCS.ARRIVE.TRANS64.RED.A0TR RZ, [UR21+0x38], R0 ;  /* 0x00003800ffff99a7 */ /* 0x0009e20008300415 */
[----:B---3--:R-:W-:Y:S09]  /*4de0*/  UPRMT UR4, UR46, 0x654, UR17 ;  /* 0x000006542e047896 */ /* 0x008ff20008000011 */
[----:B------:R-:W-:Y:S01]  /*4df0*/  SYNCS.ARRIVE.TRANS64.RED.A1T0 RZ, [UR4], RZ ;  /* 0x000000ffffff79a7 */ /* 0x000fe20008100404 */
[----:B------:R-:W3:Y:S02]  /*4e00*/  SYNCS.PHASECHK.TRANS64.TRYWAIT P0, [UR21+0x58], R4 ;  /* 0x00005804ff0075a7 */ /* 0x000ee40008001115 */
[----:B---34-:R-:W-:Y:S05]  /*4e10*/  @!P0 BRA `(.L_x_82) ;  /* 0x0000004400688947 */ /* 0x018fea0003800000 */
.L_x_158:
[----:B------:R-:W-:Y:S01]  /*4e20*/  @!P1 IADD3 R2, P0, PT, R12, 0x580, RZ ;  /* 0x000005800c029810 */ /* 0x000fe20007f1e0ff */
[----:B------:R-:W-:Y:S01]  /*4e30*/  VOTEU.ALL UP0, P1 ;  /* 0x0000000000ff7886 */ /* 0x000fe20000800000 */
[----:B------:R-:W-:Y:S01]  /*4e40*/  UMOV UR6, 0x0 ;  /* 0x0000000000067882 */ /* 0x000fe20000000000 */
[----:B------:R-:W-:Y:S01]  /*4e50*/  UMOV UR7, 0x10000000 ;  /* 0x1000000000077882 */ /* 0x000fe20000000000 */
[----:B------:R-:W-:Y:S01]  /*4e60*/  @!P1 R2UR UR5, R2 ;  /* 0x00000000020592ca */ /* 0x000fe200000e0000 */
[----:B------:R-:W-:Y:S01]  /*4e70*/  @!P1 IMAD.X R0, RZ, RZ, R13, P0 ;  /* 0x000000ffff009224 */ /* 0x000fe200000e060d */
[----:B------:R-:W-:Y:S01]  /*4e80*/  @!UP0 UIADD3 UR10, UPT, UPT, UR26, 0x80, URZ ;  /* 0x000000801a0a8890 */ /* 0x000fe2000fffe0ff */
[----:B------:R-:W-:Y:S01]  /*4e90*/  R2UR UR18, R88 ;  /* 0x00000000581272ca */ /* 0x000fe200000e0000 */
[----:B------:R-:W-:Y:S01]  /*4ea0*/  @!UP0 UIADD3 UR8, UPT, UPT, UR21, 0x2200, URZ ;  /* 0x0000220015088890 */ /* 0x000fe2000fffe0ff */
[----:B------:R-:W-:Y:S01]  /*4eb0*/  R2UR UR16, R89 ;  /* 0x00000000591072ca */ /* 0x000fe200000e0000 */
[----:B------:R-:W-:Y:S01]  /*4ec0*/  @!UP0 UIADD3 UR9, UPT, UPT, UR21, 0x40, URZ ;  /* 0x0000004015098890 */ /* 0x000fe2000fffe0ff */
[----:B------:R-:W-:Y:S01]  /*4ed0*/  @!P1 R2UR UR4, R0 ;  /* 0x00000000000492ca */ /* 0x000fe200000e0000 */
[----:B------:R-:W-:Y:S01]  /*4ee0*/  VOTEU.ALL UP0, P1 ;  /* 0x0000000000ff7886 */ /* 0x000fe20000800000 */
[----:B------:R-:W-:Y:S01]  /*4ef0*/  UMOV UR11, UR27 ;  /* 0x0000001b000b7c82 */ /* 0x000fe20008000000 */
[----:B------:R-:W-:Y:S01]  /*4f00*/  UMOV UR12, UR36 ;  /* 0x00000024000c7c82 */ /* 0x000fe20008000000 */
[C---:B------:R-:W-:Y:S01]  /*4f10*/  ISETP.NE.AND P0, PT, R10.reuse, 0x2, PT ;  /* 0x000000020a00780c */ /* 0x040fe20003f05270 */
[----:B------:R-:W-:Y:S01]  /*4f20*/  UMOV UR36, UR29 ;  /* 0x0000001d00247c82 */ /* 0x000fe20008000000 */
[----:B--2---:R-:W-:Y:S01]  /*4f30*/  IMAD.U32 R4, RZ, RZ, UR5 ;  /* 0x00000005ff047e24 */ /* 0x004fe2000f8e00ff */
[----:B------:R-:W-:Y:S01]  /*4f40*/  LOP3.LUT R11, R11, 0x1, RZ, 0x3c, !PT ;  /* 0x000000010b0b7812 */ /* 0x000fe200078e3cff */
[----:B------:R-:W-:Y:S01]  /*4f50*/  UPLOP3.LUT UP4, UPT, UPT, UPT, UPT, 0x80, 0x8 ;  /* 0x000000000008789c */ /* 0x000fe20003f8f070 */
[----:B------:R-:W-:Y:S01]  /*4f60*/  SEL R0, RZ, 0x1, P0 ;  /* 0x00000001ff007807 */ /* 0x000fe20000000000 */
[----:B------:R-:W-:Y:S01]  /*4f70*/  UIADD3 UR24, UPT, UPT, UR13, UR18, URZ ;  /* 0x000000120d187290 */ /* 0x000fe2000fffe0ff */
[----:B------:R-:W-:Y:S01]  /*4f80*/  SEL R10, R10, RZ, P0 ;  /* 0x000000ff0a0a7207 */ /* 0x000fe20000000000 */
[----:B------:R-:W-:Y:S01]  /*4f90*/  UIADD3 UR20, UPT, UPT, UR14, UR16, URZ ;  /* 0x000000100e147290 */ /* 0x000fe2000fffe0ff */
[----:B------:R-:W-:Y:S01]  /*4fa0*/  IMAD.U32 R5, RZ, RZ, UR4 ;  /* 0x00000004ff057e24 */ /* 0x000fe2000f8e00ff */
[----:B------:R-:W-:Y:S02]  /*4fb0*/  @!P1 R2UR UR4, R4 ;  /* 0x00000000040492ca */ /* 0x000fe400000e0000 */
[----:B------:R-:W-:Y:S02]  /*4fc0*/  LOP3.LUT R9, R9, R0, RZ, 0x3c, !PT ;  /* 0x0000000009097212 */ /* 0x000fe400078e3cff */
[----:B------:R-:W-:Y:S11]  /*4fd0*/  @!P1 R2UR UR5, R5 ;  /* 0x00000000050592ca */ /* 0x000ff600000e0000 */
[----:B------:R-:W-:Y:S02]  /*4fe0*/  @!UPT UIADD3 URZ, UPT, UPT, URZ, URZ, URZ ;  /* 0x000000fffffff290 */ /* 0x000fe4000fffe0ff */
[----:B------:R2:W-:Y:S01]  /*4ff0*/  @!UP0 UTMALDG.3D [UR8], [UR4], desc[UR6] ;  /* 0x00000608040085b4 */ /* 0x0005e20008011000 */
[----:B------:R2:W-:Y:S01]  /*5000*/  @!P1 SYNCS.ARRIVE.TRANS64.RED.A0TR RZ, [UR21+0x40], R3 ;  /* 0x00004003ffff99a7 */ /* 0x0005e20008300415 */
[----:B------:R-:W-:Y:S01]  /*5010*/  SYNCS.ARRIVE.TRANS64.RED.A1T0 RZ, [UR40], RZ ;  /* 0x000000ffffff79a7 */ /* 0x000fe20008100428 */
[----:B------:R-:W-:Y:S05]  /*5020*/  BRA.U UP2, `(.L_x_83) ;  /* 0xfffffff102a87547 */ /* 0x000fea000b83ffff */
[----:B--2---:R-:W-:-:S04]  /*5030*/  SHF.L.U32 R3, R11, 0x1f, RZ ;  /* 0x0000001f0b037819 */ /* 0x004fc800000006ff */
[----:B------:R-:W2:Y:S02]  /*5040*/  SYNCS.PHASECHK.TRANS64.TRYWAIT P0, [UR21+0x48], R3 ;  /* 0x00004803ff0075a7 */ /* 0x000ea40008001115 */
[----:B--2---:R-:W-:Y:S05]  /*5050*/  @!P0 BRA `(.L_x_84) ;  /* 0x0000004000f08947 */ /* 0x004fea0003800000 */
.L_x_160:
[----:B------:R-:W3:Y:S02]  /*5060*/  SYNCS.PHASECHK.TRANS64.TRYWAIT P0, [UR21+0x50], R3 ;  /* 0x00005003ff0075a7 */ /* 0x000ee40008001115 */
[----:B---3--:R-:W-:Y:S05]  /*5070*/  @!P0 BRA `(.L_x_85) ;  /* 0x0000004400008947 */ /* 0x008fea0003800000 */
.L_x_162:
[----:B--2---:R-:W-:-:S07]  /*5080*/  MOV R0, UR21 ;  /* 0x0000001500007c02 */ /* 0x004fce0008000f00 */
.L_x_86:
[----:B--2---:R-:W-:-:S04]  /*5090*/  SHF.L.U32 R3, R11, 0x1f, RZ ;  /* 0x0000001f0b037819 */ /* 0x004fc800000006ff */
[----:B------:R2:W3:Y:S03]  /*50a0*/  SYNCS.PHASECHK.TRANS64.TRYWAIT P0, [R0+URZ+0x58], R3 ;  /* 0x00005803000075a7 */ /* 0x0004e600080011ff */
[----:B---3--:R-:W-:Y:S05]  /*50b0*/  @!P0 NANOSLEEP.SYNCS 0x989680 ;  /* 0x009896800000895d */ /* 0x008fea0003900000 */
[----:B------:R-:W3:Y:S02]  /*50c0*/  @!P0 SYNCS.PHASECHK.TRANS64 P0, [R0+URZ+0x58], R3 ;  /* 0x00005803000085a7 */ /* 0x000ee400080010ff */
[----:B-1-3--:R-:W-:Y:S05]  /*50d0*/  @P0 EXIT ;  /* 0x000000000000094d */ /* 0x00afea0003800000 */
[----:B------:R-:W-:Y:S05]  /*50e0*/  BRA `(.L_x_86) ;  /* 0xfffffffc00e87947 */ /* 0x000fea000383ffff */
.L_x_73:
[----:B------:R-:W-:-:S06]  /*50f0*/  UISETP.GE.AND UP0, UPT, UR18, 0x4, UPT ;  /* 0x000000041200788c */ /* 0x000fcc000bf06270 */
[----:B------:R-:W-:-:S13]  /*5100*/  PLOP3.LUT P0, PT, PT, PT, UP0, 0x80, 0x8 ;  /* 0x000000000008781c */ /* 0x000fda0003f0f008 */
[----:B-1----:R-:W-:Y:S05]  /*5110*/  @!P0 EXIT ;  /* 0x000000000000894d */ /* 0x002fea0003800000 */
[----:B------:R-:W-:Y:S01]  /*5120*/  BAR.SYNC.DEFER_BLOCKING 0x6, 0xa0 ;  /* 0x0182800000007b1d */ /* 0x000fe20000010000 */
[C---:B------:R-:W-:Y:S01]  /*5130*/  IMAD.SHL.U32 R2, R97.reuse, 0x20, RZ ;  /* 0x0000002061027824 */ /* 0x040fe200078e00ff */
[C---:B------:R-:W-:Y:S01]  /*5140*/  LOP3.LUT R98, R97.reuse, 0x60, RZ, 0xc0, !PT ;  /* 0x0000006061627812 */ /* 0x040fe200078ec0ff */
[C---:B------:R-:W-:Y:S02]  /*5150*/  IMAD.SHL.U32 R7, R97.reuse, 0x40, RZ ;  /* 0x0000004061077824 */ /* 0x040fe400078e00ff */
[----:B------:R-:W-:Y:S02]  /*5160*/  HFMA2 R36, -RZ, RZ, 0, 0 ;  /* 0x00000000ff247431 */ /* 0x000fe400000001ff */
[----:B------:R-:W-:Y:S01]  /*5170*/  IMAD.SHL.U32 R5, R97, 0x2, RZ ;  /* 0x0000000261057824 */ /* 0x000fe200078e00ff */
[----:B------:R-:W-:Y:S01]  /*5180*/  UMOV UR44, 0x400 ;  /* 0x00000400002c7882 */ /* 0x000fe20000000000 */
[----:B------:R-:W1:Y:S01]  /*5190*/  LDC.64 R84, c[0x0][0x8b0] ;  /* 0x00022c00ff547b82 */ /* 0x000e620000000a00 */
[----:B------:R-:W-:Y:S01]  /*51a0*/  ULEA UR44, UR46, UR44, 0x18 ;  /* 0x0000002c2e2c7291 */ /* 0x000fe2000f8ec0ff */
[----:B------:R-:W-:Y:S01]  /*51b0*/  LOP3.LUT R2, R2, 0xc00, RZ, 0xc0, !PT ;  /* 0x00000c0002027812 */ /* 0x000fe200078ec0ff */
[----:B------:R-:W-:Y:S01]  /*51c0*/  IMAD.MOV.U32 R96, RZ, RZ, RZ ;  /* 0x000000ffff607224 */ /* 0x000fe200078e00ff */
[----:B------:R-:W-:Y:S01]  /*51d0*/  LOP3.LUT R4, R7, 0x180, RZ, 0xc0, !PT ;  /* 0x0000018007047812 */ /* 0x000fe200078ec0ff */
[----:B------:R-:W-:Y:S01]  /*51e0*/  UIADD3 UR4, UPT, UPT, UR44, 0x3200, URZ ;  /* 0x000032002c047890 */ /* 0x000fe2000fffe0ff */
[----:B------:R-:W-:Y:S01]  /*51f0*/  LOP3.LUT R2, R2, 0x40, R7, 0xf8, !PT ;  /* 0x0000004002027812 */ /* 0x000fe200078ef807 */
[----:B------:R-:W-:Y:S01]  /*5200*/  IMAD.MOV.U32 R91, RZ, RZ, RZ ;  /* 0x000000ffff5b7224 */ /* 0x000fe200078e00ff */
[----:B------:R-:W2:Y:S01]  /*5210*/  LDC.64 R74, c[0x0][0x8a8] ;  /* 0x00022a00ff4a7b82 */ /* 0x000ea20000000a00 */
[----:B------:R-:W-:Y:S01]  /*5220*/  LOP3.LUT R5, R4, 0x20, R5, 0xf8, !PT ;  /* 0x0000002004057812 */ /* 0x000fe200078ef805 */
[C---:B------:R-:W-:Y:S01]  /*5230*/  IMAD.SHL.U32 R4, R97.reuse, 0x8, RZ ;  /* 0x0000000861047824 */ /* 0x040fe200078e00ff */
[----:B------:R-:W-:Y:S01]  /*5240*/  LOP3.LUT R73, R2, 0x200, R7, 0xf8, !PT ;  /* 0x0000020002497812 */ /* 0x000fe200078ef807 */
[C---:B------:R-:W-:Y:S01]  /*5250*/  IMAD.U32 R2, R97.reuse, 0x10000, RZ ;  /* 0x0001000061027824 */ /* 0x040fe200078e00ff */
[----:B------:R-:W-:-:S02]  /*5260*/  LOP3.LUT R97, R97, 0x2, RZ, 0xc0, !PT ;  /* 0x0000000261617812 */ /* 0x000fc400078ec0ff */
[----:B------:R-:W-:Y:S02]  /*5270*/  CS2R R94, SRZ ;  /* 0x00000000005e7805 */ /* 0x000fe4000001ff00 */
[----:B------:R-:W-:Y:S01]  /*5280*/  LOP3.LUT R4, R5, 0x30, R4, 0x78, !PT ;  /* 0x0000003005047812 */ /* 0x000fe200078e7804 */
[----:B------:R-:W-:Y:S01]  /*5290*/  IMAD.U32 R99, RZ, RZ, UR4 ;  /* 0x00000004ff637e24 */ /* 0x000fe2000f8e00ff */
[----:B------:R-:W3:Y:S01]  /*52a0*/  LDS R3, [UR44+0x120] ;  /* 0x0001202cff037984 */ /* 0x000ee20008000800 */
[----:B------:R-:W-:Y:S01]  /*52b0*/  LOP3.LUT R2, R2, 0x600000, RZ, 0xc0, !PT ;  /* 0x0060000002027812 */ /* 0x000fe200078ec0ff */
[----:B------:R-:W-:Y:S01]  /*52c0*/  IMAD.MOV R92, RZ, RZ, -R97 ;  /* 0x000000ffff5c7224 */ /* 0x000fe200078e0a61 */
[----:B------:R-:W-:Y:S01]  /*52d0*/  LOP3.LUT R73, R73, R4, RZ, 0xfc, !PT ;  /* 0x0000000449497212 */ /* 0x000fe200078efcff */
[----:B------:R-:W4:Y:S01]  /*52e0*/  LDCU UR59, c[0x0][0x370] ;  /* 0x00006e00ff3b77ac */ /* 0x000f220008000800 */
[----:B------:R-:W-:Y:S01]  /*52f0*/  MOV R93, RZ ;  /* 0x000000ff005d7202 */ /* 0x000fe20000000f00 */
[----:B------:R-:W1:Y:S01]  /*5300*/  LDCU UR43, c[0x0][0xb0c] ;  /* 0x00016180ff2b77ac */ /* 0x000e620008000800 */
[----:B------:R-:W1:Y:S01]  /*5310*/  LDCU UR39, c[0x0][0xb30] ;  /* 0x00016600ff2777ac */ /* 0x000e620008000800 */
[----:B------:R-:W1:Y:S01]  /*5320*/  LDCU.64 UR56, c[0x0][0x888] ;  /* 0x00011100ff3877ac */ /* 0x000e620008000a00 */
[----:B------:R-:W1:Y:S01]  /*5330*/  LDCU.64 UR40, c[0x0][0xb28] ;  /* 0x00016500ff2877ac */ /* 0x000e620008000a00 */
[----:B------:R-:W1:Y:S01]  /*5340*/  LDCU.64 UR62, c[0x0][0x890] ;  /* 0x00011200ff3e77ac */ /* 0x000e620008000a00 */
[----:B------:R-:W1:Y:S01]  /*5350*/  LDCU.128 UR52, c[0x0][0xb10] ;  /* 0x00016200ff3477ac */ /* 0x000e620008000c00 */
[----:B------:R-:W1:Y:S01]  /*5360*/  LDCU UR58, c[0x0][0x374] ;  /* 0x00006e80ff3a77ac */ /* 0x000e620008000800 */
[----:B------:R-:W-:Y:S01]  /*5370*/  UIADD3 UR61, UPT, UPT, UR44, 0x200, URZ ;  /* 0x000002002c3d7890 */ /* 0x000fe2000fffe0ff */
[----:B------:R-:W-:Y:S01]  /*5380*/  UMOV UR45, URZ ;  /* 0x000000ff002d7c82 */ /* 0x000fe20008000000 */
[----:B-1234-:R-:W-:-:S10]  /*5390*/  IMAD.IADD R2, R3, 0x1, R2 ;  /* 0x0000000103027824 */ /* 0x01efd400078e0202 */
.L_x_125:
[----:B------:R-:W-:Y:S02]  /*53a0*/  LEA R8, R91, UR44, 0x3 ;  /* 0x0000002c5b087c11 */ /* 0x000fe4000f8e18ff */
[----:B------:R-:W-:Y:S02]  /*53b0*/  SHF.L.U32 R3, R95, 0x1f, RZ ;  /* 0x0000001f5f037819 */ /* 0x000fe400000006ff */
[----:B------:R-:W-:Y:S02]  /*53c0*/  LEA R5, R91, UR44, 0x4 ;  /* 0x0000002c5b057c11 */ /* 0x000fe4000f8e20ff */
[----:B-1----:R-:W1:Y:S02]  /*53d0*/  SYNCS.PHASECHK.TRANS64.TRYWAIT P0, [R8+URZ+0x70], R3 ;  /* 0x00007003080075a7 */ /* 0x002e6400080011ff */
[----:B-1----:R-:W-:Y:S05]  /*53e0*/  @!P0 BRA `(.L_x_87) ;  /* 0x00000040003c8947 */ /* 0x002fea0003800000 */
.L_x_163:
        /* <DEDUP_REMOVED lines=11> */
[----:B------:R-:W-:Y:S01]  /*54a0*/  PLOP3.LUT P0, PT, PT, PT, UP1, 0x80, 0x8 ;  /* 0x000000000008781c */ /* 0x000fe20003f0f018 */
[----:B------:R-:W-:Y:S11]  /*54b0*/  UP2UR UR47, UPR, URZ, 0x2 ;  /* 0x00000002ff2f7883 */ /* 0x000ff60008000000 */
[----:B------:R-:W-:Y:S01]  /*54c0*/  @!UPT UIADD3 URZ, UPT, UPT, URZ, URZ, URZ ;  /* 0x000000fffffff290 */ /* 0x000fe2000fffe0ff */
[----:B------:R-:W-:Y:S02]  /*54d0*/  @P0 SHF.R.U32.HI R0, RZ, 0x10, R5 ;  /* 0x00000010ff000819 */ /* 0x000fe40000011605 */
[----:B-1----:R-:W-:Y:S02]  /*54e0*/  @P0 MOV R3, R4 ;  /* 0x0000000400030202 */ /* 0x002fe40000000f00 */
        /* <DEDUP_REMOVED lines=11> */
[----:B------:R-:W2:Y:S01]  /*55a0*/  LDCU UR12, c[0x0][0xb20] ;  /* 0x00016400ff0c77ac */ /* 0x000ea20008000800 */
[----:B------:R-:W-:Y:S02]  /*55b0*/  UIMAD.WIDE.U32 UR4, UR58, UR55, URZ ;  /* 0x000000373a0472a5 */ /* 0x000fe4000f8e00ff */
[----:B------:R-:W-:Y:S02]  /*55c0*/  UIMAD.WIDE.U32 UR6, UR59, UR52, URZ ;  /* 0x000000343b0672a5 */ /* 0x000fe4000f8e00ff */
[----:B------:R-:W-:Y:S02]  /*55d0*/  UISETP.NE.AND UP0, UPT, UR54, 0x1, UPT ;  /* 0x000000013600788c */ /* 0x000fe4000bf05270 */
[----:B------:R-:W-:Y:S02]  /*55e0*/  UIMAD.WIDE.U32 UR8, UR37, UR55, URZ ;  /* 0x00000037250872a5 */ /* 0x000fe4000f8e00ff */
[----:B------:R-:W-:Y:S02]  /*55f0*/  UIMAD.WIDE.U32 UR10, UR38, UR52, URZ ;  /* 0x00000034260a72a5 */ /* 0x000fe4000f8e00ff */
[----:B------:R-:W-:Y:S02]  /*5600*/  UISETP.NE.AND UP1, UPT, UR43, 0x1, UPT ;  /* 0x000000012b00788c */ /* 0x000fe4000bf25270 */
[----:B------:R-:W-:Y:S01]  /*5610*/  UISETP.NE.AND UP2, UPT, UR42, 0x1, UPT ;  /* 0x000000012a00788c */ /* 0x000fe2000bf45270 */
[----:B------:R-:W-:Y:S02]  /*5620*/  UMOV UR4, UR5 ;  /* 0x0000000500047c82 */ /* 0x000fe40008000000 */
[----:B--2---:R-:W-:Y:S03]  /*5630*/  USHF.R.U32.HI UR5, URZ, UR12, UR4 ;  /* 0x0000000cff057299 */ /* 0x004fe60008011604 */
[----:B------:R-:W-:Y:S02]  /*5640*/  UMOV UR4, UR7 ;  /* 0x0000000700047c82 */ /* 0x000fe40008000000 */
[----:B------:R-:W-:Y:S02]  /*5650*/  USHF.R.U32.HI UR7, URZ, UR53, UR4 ;  /* 0x00000035ff077299 */ /* 0x000fe40008011604 */
[----:B------:R-:W-:Y:S02]  /*5660*/  USEL UR4, UR58, UR5, !UP0 ;  /* 0x000000053a047287 */ /* 0x000fe4000c000000 */
[----:B------:R-:W-:Y:S01]  /*5670*/  USEL UR7, UR59, UR7, !UP1 ;  /* 0x000000073b077287 */ /* 0x000fe2000c800000 */
[----:B------:R-:W-:Y:S01]  /*5680*/  UMOV UR5, UR9 ;  /* 0x0000000900057c82 */ /* 0x000fe20008000000 */
[----:B------:R-:W-:Y:S02]  /*5690*/  UIMAD.WIDE.U32 UR8, UR4, UR40, URZ ;  /* 0x00000028040872a5 */ /* 0x000fe4000f8e00ff */
[----:B------:R-:W-:Y:S03]  /*56a0*/  USHF.R.U32.HI UR6, URZ, UR12, UR5 ;  /* 0x0000000cff067299 */ /* 0x000fe60008011605 */
[----:B------:R-:W-:Y:S01]  /*56b0*/  UMOV UR5, UR11 ;  /* 0x0000000b00057c82 */ /* 0x000fe20008000000 */
[----:B------:R-:W-:Y:S02]  /*56c0*/  UIMAD.WIDE.U32 UR10, UR7, UR40, URZ ;  /* 0x00000028070a72a5 */ /* 0x000fe4000f8e00ff */
[----:B------:R-:W-:Y:S02]  /*56d0*/  USHF.R.U32.HI UR12, URZ, UR53, UR5 ;  /* 0x00000035ff0c7299 */ /* 0x000fe40008011605 */
[----:B------:R-:W-:Y:S01]  /*56e0*/  USEL UR6, UR37, UR6, !UP0 ;  /* 0x0000000625067287 */ /* 0x000fe2000c000000 */
[----:B------:R-:W-:Y:S02]  /*56f0*/  UMOV UR5, UR9 ;  /* 0x0000000900057c82 */ /* 0x000fe40008000000 */
[----:B------:R-:W-:Y:S01]  /*5700*/  UMOV UR10, UR11 ;  /* 0x0000000b000a7c82 */ /* 0x000fe20008000000 */
[----:B------:R-:W-:Y:S02]  /*5710*/  @UP2 USHF.R.U32.HI UR4, URZ, UR41, UR5 ;  /* 0x00000029ff042299 */ /* 0x000fe40008011605 */
[----:B------:R-:W-:Y:S02]  /*5720*/  @UP2 USHF.R.U32.HI UR7, URZ, UR41, UR10 ;  /* 0x00000029ff072299 */ /* 0x000fe4000801160a */
[----:B------:R-:W-:Y:S02]  /*5730*/  UIMAD UR4, UR42, UR4, URZ ;  /* 0x000000042a0472a4 */ /* 0x000fe4000f8e02ff */
[----:B------:R-:W-:Y:S02]  /*5740*/  UIMAD.WIDE.U32 UR10, UR6, UR40, URZ ;  /* 0x00000028060a72a5 */ /* 0x000fe4000f8e00ff */
[----:B------:R-:W-:Y:S02]  /*5750*/  USEL UR5, UR38, UR12, !UP1 ;  /* 0x0000000c26057287 */ /* 0x000fe4000c800000 */
[----:B------:R-:W-:Y:S02]  /*5760*/  UIMAD UR8, UR42, UR7, URZ ;  /* 0x000000072a0872a4 */ /* 0x000fe4000f8e02ff */
[----:B------:R-:W-:Y:S03]  /*5770*/  UISETP.GE.AND UP0, UPT, UR6, UR4, UPT ;  /* 0x000000040600728c */ /* 0x000fe6000bf06270 */
[----:B------:R-:W-:Y:S01]  /*5780*/  UMOV UR4, UR11 ;  /* 0x0000000b00047c82 */ /* 0x000fe20008000000 */
[----:B------:R-:W-:Y:S02]  /*5790*/  UISETP.GE.OR UP0, UPT, UR5, UR8, UP0 ;  /* 0x000000080500728c */ /* 0x000fe40008706670 */
[----:B------:R-:W-:Y:S02]  /*57a0*/  USHF.R.U32.HI UR4, URZ, UR41, UR4 ;  /* 0x00000029ff047299 */ /* 0x000fe40008011604 */
[----:B------:R-:W-:Y:S02]  /*57b0*/  UIMAD.WIDE.U32 UR8, UR5, UR40, URZ ;  /* 0x00000028050872a5 */ /* 0x000fe4000f8e00ff */
[----:B------:R-:W-:Y:S02]  /*57c0*/  USEL UR11, UR6, UR4, !UP2 ;  /* 0x00000004060b7287 */ /* 0x000fe4000d000000 */
[----:B------:R-:W-:Y:S02]  /*57d0*/  UIADD3 UR8, UPT, UPT, -UR5, URZ, URZ ;  /* 0x000000ff05087290 */ /* 0x000fe4000fffe1ff */
[----:B------:R-:W-:Y:S01]  /*57e0*/  UIADD3 UR10, UPT, UPT, -UR11, URZ, URZ ;  /* 0x000000ff0b0a7290 */ /* 0x000fe2000fffe1ff */
[----:B------:R-:W-:Y:S01]  /*57f0*/  @!UP0 UMOV UR4, UR9 ;  /* 0x0000000900048c82 */ /* 0x000fe20008000000 */
[----:B------:R-:W-:Y:S02]  /*5800*/  UIADD3 UR9, UPT, UPT, -UR6, URZ, URZ ;  /* 0x000000ff06097290 */ /* 0x000fe4000fffe1ff */
[----:B------:R-:W-:Y:S02]  /*5810*/  @!UP0 USHF.R.U32.HI UR4, URZ, UR41, UR4 ;  /* 0x00000029ff048299 */ /* 0x000fe40008011604 */
[----:B------:R-:W-:Y:S02]  /*5820*/  UIMAD UR10, UR42, UR10, UR6 ;  /* 0x0000000a2a0a72a4 */ /* 0x000fe4000f8e0206 */
[----:B------:R-:W-:Y:S04]  /*5830*/  @!UP0 USEL UR4, UR5, UR4, !UP2 ;  /* 0x0000000405048287 */ /* 0x000fe8000d000000 */
[----:B------:R-:W-:Y:S02]  /*5840*/  @!UP0 UIMAD UR10, UR7, UR10, UR4 ;  /* 0x0000000a070a82a4 */ /* 0x000fe4000f8e0204 */
[----:B------:R-:W-:Y:S02]  /*5850*/  @!UP0 UIADD3 UR11, UPT, UPT, UR11, -UR4, URZ ;  /* 0x800000040b0b8290 */ /* 0x000fe4000fffe0ff */
[----:B------:R-:W-:Y:S02]  /*5860*/  UIMAD UR7, UR43, UR8, UR38 ;  /* 0x000000082b0772a4 */ /* 0x000fe4000f8e0226 */
[----:B------:R-:W-:Y:S02]  /*5870*/  @!UP0 UIMAD UR6, UR11, UR42, UR5 ;  /* 0x0000002a0b0682a4 */ /* 0x000fe4000f8e0205 */
[----:B------:R-:W-:Y:S01]  /*5880*/  UIMAD UR4, UR54, UR9, UR37 ;  /* 0x00000009360472a4 */ /* 0x000fe2000f8e0225 */
[----:B------:R-:W-:Y:S02]  /*5890*/  @!UP0 UMOV UR5, UR10 ;  /* 0x0000000a00058c82 */ /* 0x000fe40008000000 */
[----:B------:R-:W-:Y:S02]  /*58a0*/  UIMAD UR38, UR5, UR43, UR7 ;  /* 0x0000002b052672a4 */ /* 0x000fe4000f8e0207 */
[----:B------:R-:W-:Y:S11]  /*58b0*/  UIMAD UR37, UR6, UR54, UR4 ;  /* 0x00000036062572a4 */ /* 0x000ff6000f8e0204 */
[----:B------:R-:W-:Y:S01]  /*58c0*/  @!UPT UIADD3 URZ, UPT, UPT, URZ, URZ, URZ ;  /* 0x000000fffffff290 */ /* 0x000fe2000fffe0ff */
.L_x_88:
[----:B------:R-:W-:Y:S01]  /*58d0*/  UISETP.NE.AND UP0, UPT, UR39, 0x1, UPT ;  /* 0x000000012700788c */ /* 0x000fe2000bf05270 */
[----:B------:R-:W-:Y:S01]  /*58e0*/  IADD3 R91, PT, PT, R91, 0x1, RZ ;  /* 0x000000015b5b7810 */ /* 0x000fe20007ffe0ff */
[----:B------:R-:W-:Y:S02]  /*58f0*/  USHF.L.U32 UR50, UR20, 0x6, URZ ;  /* 0x0000000614327899 */ /* 0x000fe400080006ff */
[----:B------:R-:W-:Y:S07]  /*5900*/  UIMAD UR49, UR24, 0xc0, URZ ;  /* 0x000000c0183178a4 */ /* 0x000fee000f8e02ff */
[----:B------:R-:W2:Y:S01]  /*5910*/  @!UP0 LDCU.128 UR12, c[0x0][0xb10] ;  /* 0x00016200ff0c87ac */ /* 0x000ea20008000c00 */
[----:B------:R-:W3:Y:S01]  /*5920*/  @!UP0 LDCU UR5, c[0x0][0xb0c] ;  /* 0x00016180ff0587ac */ /* 0x000ee20008000800 */
[----:B------:R-:W4:Y:S01]  /*5930*/  @!UP0 LDCU UR10, c[0x0][0xb20] ;  /* 0x00016400ff0a87ac */ /* 0x000f220008000800 */
[----:B--2---:R-:W-:Y:S02]  /*5940*/  UIMAD.WIDE.U32 UR8, UR38, UR12, URZ ;  /* 0x0000000c260872a5 */ /* 0x004fe4000f8e00ff */
[----:B------:R-:W-:Y:S02]  /*5950*/  UIMAD.WIDE.U32 UR6, UR37, UR15, URZ ;  /* 0x0000000f250672a5 */ /* 0x000fe4000f8e00ff */
[----:B------:R-:W-:Y:S03]  /*5960*/  @!UP0 UISETP.NE.AND UP1, UPT, UR14, 0x1, UPT ;  /* 0x000000010e00888c */ /* 0x000fe6000bf25270 */
[----:B------:R-:W-:Y:S01]  /*5970*/  @!UP0 UMOV UR4, UR9 ;  /* 0x0000000900048c82 */ /* 0x000fe20008000000 */
[----:B---3--:R-:W-:Y:S02]  /*5980*/  @!UP0 UISETP.NE.AND UP2, UPT, UR5, 0x1, UPT ;  /* 0x000000010500888c */ /* 0x008fe4000bf45270 */
[----:B------:R-:W-:Y:S01]  /*5990*/  @!UP0 USHF.R.U32.HI UR4, URZ, UR13, UR4 ;  /* 0x0000000dff048299 */ /* 0x000fe20008011604 */
[----:B------:R-:W-:Y:S02]  /*59a0*/  @!UP0 UMOV UR6, UR7 ;  /* 0x0000000700068c82 */ /* 0x000fe40008000000 */
[----:B----4-:R-:W-:Y:S02]  /*59b0*/  @!UP0 USHF.R.U32.HI UR6, URZ, UR10, UR6 ;  /* 0x0000000aff068299 */ /* 0x010fe40008011606 */
[----:B------:R-:W-:Y:S02]  /*59c0*/  @!UP0 USEL UR7, UR38, UR4, !UP2 ;  /* 0x0000000426078287 */ /* 0x000fe4000d000000 */
[----:B------:R-:W-:Y:S04]  /*59d0*/  @!UP0 USEL UR6, UR37, UR6, !UP1 ;  /* 0x0000000625068287 */ /* 0x000fe8000c800000 */
[----:B------:R-:W-:Y:S02]  /*59e0*/  @!UP0 UIADD3 UR4, UPT, UPT, -UR7, UR6, URZ ;  /* 0x0000000607048290 */ /* 0x000fe4000fffe1ff */
[----:B------:R-:W-:Y:S02]  /*59f0*/  @!UP0 UIADD3 UR6, UPT, UPT, UR7, -UR6, URZ ;  /* 0x8000000607068290 */ /* 0x000fe4000fffe0ff */
[----:B------:R-:W-:Y:S02]  /*5a00*/  @!UP0 UIMAD UR38, UR4, UR5, UR38 ;  /* 0x00000005042682a4 */ /* 0x000fe4000f8e0226 */
[----:B------:R-:W-:Y:S02]  /*5a10*/  @!UP0 UIMAD UR37, UR6, UR14, UR37 ;  /* 0x0000000e062582a4 */ /* 0x000fe4000f8e0225 */
[----:B------:R-:W-:Y:S09]  /*5a20*/  ULOP3.LUT UP0, URZ, UR61, 0x1b0, URZ, 0xc0, !UPT ;  /* 0x000001b03dff7892 */ /* 0x000ff2000f80c0ff */
[----:B------:R-:W-:Y:S05]  /*5a30*/  BRA.U !UP0, `(.L_x_89) ;  /* 0x0000000108407547 */ /* 0x000fea000b800000 */
[----:B------:R-:W2:Y:S01]  /*5a40*/  LDCU.64 UR8, c[0x4][0x88] ;  /* 0x01001100ff0877ac */ /* 0x000ea20008000a00 */
[----:B------:R-:W-:Y:S01]  /*5a50*/  MOV R15, 0x0 ;  /* 0x00000000000f7802 */ /* 0x000fe20000000f00 */
[----:B------:R-:W-:Y:S02]  /*5a60*/  HFMA2 R12, -RZ, RZ, 0, 5.9604644775390625e-08 ;  /* 0x00000001ff0c7431 */ /* 0x000fe400000001ff */
[----:B------:R-:W-:Y:S02]  /*5a70*/  IMAD.MOV.U32 R8, RZ, RZ, 0x70 ;  /* 0x00000070ff087424 */ /* 0x000fe400078e00ff */
[----:B------:R-:W-:Y:S01]  /*5a80*/  IMAD.MOV.U32 R13, RZ, RZ, RZ ;  /* 0x000000ffff0d7224 */ /* 0x000fe200078e00ff */
[----:B------:R-:W3:Y:S01]  /*5a90*/  LDCU.64 UR6, c[0x4][0x90] ;  /* 0x01001200ff0677ac */ /* 0x000ee20008000a00 */
[----:B------:R-:W4:Y:S01]  /*5aa0*/  LDC.64 R14, c[0x4][R15] ;  /* 0x010000000f0e7b82 */ /* 0x000f220000000a00 */
[----:B------:R-:W1:Y:S01]  /*5ab0*/  LDCU.64 UR4, c[0x4][0x8] ;  /* 0x01000100ff0477ac */ /* 0x000e620008000a00 */
[----:B--2---:R-:W-:Y:S01]  /*5ac0*/  MOV R5, UR9 ;  /* 0x0000000900057c02 */ /* 0x004fe20008000f00 */
[----:B------:R-:W-:Y:S01]  /*5ad0*/  IMAD.U32 R4, RZ, RZ, UR8 ;  /* 0x00000008ff047e24 */ /* 0x000fe2000f8e00ff */
[----:B---3--:R-:W-:Y:S01]  /*5ae0*/  MOV R7, UR7 ;  /* 0x0000000700077c02 */ /* 0x008fe20008000f00 */
[----:B------:R-:W-:Y:S01]  /*5af0*/  IMAD.U32 R6, RZ, RZ, UR6 ;  /* 0x00000006ff067e24 */ /* 0x000fe2000f8e00ff */
[----:B-1----:R-:W-:Y:S01]  /*5b00*/  MOV R11, UR5 ;  /* 0x00000005000b7c02 */ /* 0x002fe20008000f00 */
[----:B------:R-:W-:Y:S02]  /*5b10*/  IMAD.U32 R10, RZ, RZ, UR4 ;  /* 0x00000004ff0a7e24 */ /* 0x000fe4000f8e00ff */
[----:B------:R-:W-:Y:S07]  /*5b20*/  LEPC R20, `(.L_x_89) ;  /* 0x000000001014794e */ /* 0x000fee0000000000 */
[----:B----45:R-:W-:Y:S05]  /*5b30*/  CALL.ABS.NOINC R14 ;  /* 0x000000000e007343 */ /* 0x030fea0003c00000 */
.L_x_89:
[----:B------:R-:W-:Y:S11]  /*5b40*/  R2UR UR4, R99 ;  /* 0x00000000630472ca */ /* 0x000ff600000e0000 */
[----:B------:R-:W-:Y:S02]  /*5b50*/  @!UPT UIADD3 URZ, UPT, UPT, URZ, URZ, URZ ;  /* 0x000000fffffff290 */ /* 0x000fe4000fffe0ff */
        /* <DEDUP_REMOVED lines=18> */
.L_x_90:
[----:B------:R-:W-:Y:S01]  /*5c80*/  R2UR UR4, R90 ;  /* 0x000000005a0472ca */ /* 0x000fe200000e0000 */
[----:B------:R-:W-:Y:S01]  /*5c90*/  UISETP.NE.U32.AND UP0, UPT, UR62, URZ, UPT ;  /* 0x000000ff3e00728c */ /* 0x000fe2000bf05070 */
[----:B------:R-:W-:Y:S02]  /*5ca0*/  ISETP.NE.U32.AND P4, PT, R84, RZ, PT ;  /* 0x000000ff5400720c */ /* 0x000fe40003f85070 */
[----:B------:R-:W-:Y:S01]  /*5cb0*/  ISETP.NE.U32.AND P2, PT, RZ, UR56, PT ;  /* 0x00000038ff007c0c */ /* 0x000fe2000bf45070 */
[----:B------:R-:W-:Y:S01]  /*5cc0*/  UISETP.NE.AND.EX UP1, UPT, UR63, URZ, UPT, UP0 ;  /* 0x000000ff3f00728c */ /* 0x000fe2000bf25300 */
[----:B------:R-:W-:Y:S01]  /*5cd0*/  ISETP.NE.AND.EX P4, PT, R85, RZ, PT, P4 ;  /* 0x000000ff5500720c */ /* 0x000fe20003f85340 */
[----:B------:R-:W-:Y:S01]  /*5ce0*/  UPLOP3.LUT UP0, UPT, UPT, UPT, UPT, 0x40, 0x4 ;  /* 0x000000000004789c */ /* 0x000fe20003f0e870 */
[----:B------:R-:W-:Y:S05]  /*5cf0*/  ISETP.NE.AND.EX P2, PT, RZ, UR57, PT, P2 ;  /* 0x00000039ff007c0c */ /* 0x000fea000bf45320 */
[----:B------:R-:W-:Y:S06]  /*5d00*/  UISETP.NE.AND UP2, UPT, UR4, URZ, UPT ;  /* 0x000000ff0400728c */ /* 0x000fec000bf45270 */
[----:B------:R-:W-:Y:S05]  /*5d10*/  PLOP3.LUT P1, PT, PT, PT, UP2, 0x80, 0x8 ;  /* 0x000000000008781c */ /* 0x000fea0003f2f028 */
[----:B------:R-:W-:Y:S06]  /*5d20*/  @UP2 UPLOP3.LUT UP0, UPT, UPT, UPT, UP1, 0x80, 0x8 ;  /* 0x000000000008289c */ /* 0x000fec0003f0f010 */
[----:B------:R-:W-:Y:S01]  /*5d30*/  PLOP3.LUT P0, PT, PT, PT, UP0, 0x80, 0x8 ;  /* 0x000000000008781c */ /* 0x000fe20003f0f008 */
[----:B------:R-:W-:Y:S01]  /*5d40*/  @!UPT UIADD3 URZ, UPT, UPT, URZ, URZ, URZ ;  /* 0x000000fffffff290 */ /* 0x000fe2000fffe0ff */
[----:B------:R-:W-:Y:S11]  /*5d50*/  BRA.U !UP1, `(.L_x_91) ;  /* 0x00000001093c7547 */ /* 0x000ff6000b800000 */
[----:B------:R-:W-:Y:S01]  /*5d60*/  UISETP.NE.U32.AND UP0, UPT, UR56, URZ, UPT ;  /* 0x000000ff3800728c */ /* 0x000fe2000bf05070 */
[----:B-1----:R-:W-:Y:S01]  /*5d70*/  HFMA2 R0, -RZ, RZ, 0, 5.9604644775390625e-08 ;  /* 0x00000001ff007431 */ /* 0x002fe200000001ff */
[----:B------:R-:W1:Y:S01]  /*5d80*/  LDCU.64 UR8, c[0x0][0x358] ;  /* 0x00006b00ff0877ac */ /* 0x000e620008000a00 */
[----:B------:R-:W-:Y:S01]  /*5d90*/  IMAD.MOV.U32 R86, RZ, RZ, 0x1 ;  /* 0x00000001ff567424 */ /* 0x000fe200078e00ff */
[----:B------:R-:W-:Y:S06]  /*5da0*/  UISETP.NE.AND.EX UP0, UPT, UR57, URZ, UPT, UP0 ;  /* 0x000000ff3900728c */ /* 0x000fec000bf05300 */
[----:B------:R-:W-:Y:S05]  /*5db0*/  PLOP3.LUT P3, PT, PT, PT, UP0, 0x80, 0x8 ;  /* 0x000000000008781c */ /* 0x000fea0003f6f008 */
[----:B------:R-:W2:Y:S01]  /*5dc0*/  @UP0 LDCU.64 UR4, c[0x0][0x888] ;  /* 0x00011100ff0407ac */ /* 0x000ea20008000a00 */
[----:B------:R-:W-:Y:S07]  /*5dd0*/  @UP0 UIMAD UR6, UR36, UR62, URZ ;  /* 0x0000003e240602a4 */ /* 0x000fee000f8e02ff */
[----:B------:R-:W-:Y:S01]  /*5de0*/  @!P3 PRMT R86, R0, 0x7610, R86 ;  /* 0x000076100056b816 */ /* 0x000fe20000000056 */
[----:B--2---:R-:W-:Y:S06]  /*5df0*/  @UP0 UIMAD.WIDE UR4, UR6, 0x4, UR4 ;  /* 0x00000004060408a5 */ /* 0x004fec000f8e0204 */
[----:B------:R-:W-:Y:S01]  /*5e00*/  IMAD.U32 R4, RZ, RZ, UR4 ;  /* 0x00000004ff047e24 */ /* 0x000fe2000f8e00ff */
[----:B------:R-:W-:Y:S04]  /*5e10*/  MOV R5, UR5 ;  /* 0x0000000500057c02 */ /* 0x000fe80008000f00 */
[----:B------:R-:W2:Y:S01]  /*5e20*/  @!UP0 LDCU UR4, c[0x0][0x880] ;  /* 0x00011000ff0487ac */ /* 0x000ea20008000800 */
[----:B-1---5:R3:W5:Y:S02]  /*5e30*/  @P3 LDG.E R39, desc[UR8][R4.64] ;  /* 0x0000000804273981 */ /* 0x022764000c1e1900 */
[----:B--23--:R-:W-:Y:S02]  /*5e40*/  @!P3 IMAD.U32 R39, RZ, RZ, UR4 ;  /* 0x00000004ff27be24 */ /* 0x00cfe4000f8e00ff */
.L_x_91:
[----:B------:R-:W-:Y:S05]  /*5e50*/  @!P4 BRA `(.L_x_92) ;  /* 0x000000000024c947 */ /* 0x000fea0003800000 */
[----:B------:R-:W-:Y:S01]  /*5e60*/  ISETP.NE.U32.AND P3, PT, R74, RZ, PT ;  /* 0x000000ff4a00720c */ /* 0x000fe20003f65070 */
[----:B------:R-:W2:Y:S03]  /*5e70*/  LDCU.64 UR4, c[0x0][0x358] ;  /* 0x00006b00ff0477ac */ /* 0x000ea60008000a00 */
[----:B------:R-:W-:Y:S11]  /*5e80*/  ISETP.NE.AND.EX P3, PT, R75, RZ, PT, P3 ;  /* 0x000000ff4b00720c */ /* 0x000ff60003f65330 */
[----:B------:R-:W-:Y:S02]  /*5e90*/  @!UPT UIADD3 URZ, UPT, UPT, URZ, URZ, URZ ;  /* 0x000000fffffff290 */ /* 0x000fe4000fffe0ff */
[----:B------:R-:W3:Y:S01]  /*5ea0*/  @P3 LDC.64 R4, c[0x0][0x8a8] ;  /* 0x00022a00ff043b82 */ /* 0x000ee20000000a00 */
[----:B-1----:R-:W-:Y:S04]  /*5eb0*/  @P3 IMAD R0, R84, UR36, RZ ;  /* 0x0000002454003c24 */ /* 0x002fe8000f8e02ff */
[----:B---3--:R-:W-:Y:S05]  /*5ec0*/  @P3 IMAD.WIDE R4, R0, 0x4, R4 ;  /* 0x0000000400043825 */ /* 0x008fea00078e0204 */
[----:B--2--5:R2:W5:Y:S02]  /*5ed0*/  @P3 LDG.E R37, desc[UR4][R4.64] ;  /* 0x0000000404253981 */ /* 0x024564000c1e1900 */
[----:B--2---:R-:W3:Y:S02]  /*5ee0*/  @!P3 LDC R37, c[0x0][0x8a0] ;  /* 0x00022800ff25bb82 */ /* 0x004ee40000000800 */
.L_x_92:
[----:B-----5:R-:W-:Y:S01]  /*5ef0*/  FSETP.NEU.AND P4, PT, R39, RZ, PT ;  /* 0x000000ff2700720b */ /* 0x020fe20003f8d000 */
[----:B------:R-:W-:Y:S01]  /*5f00*/  BSSY B1, `(.L_x_93) ;  /* 0x0000041000017945 */ /* 0x000fe20003800000 */
[----:B------:R-:W-:Y:S01]  /*5f10*/  SEL R11, RZ, 0xffffffff, P2 ;  /* 0xffffffffff0b7807 */ /* 0x000fe20001000000 */
[----:B------:R-:W-:Y:S01]  /*5f20*/  IMAD.MOV.U32 R102, RZ, RZ, 0x1 ;  /* 0x00000001ff667424 */ /* 0x000fe200078e00ff */
[----:B------:R-:W-:Y:S02]  /*5f30*/  LOP3.LUT P3, RZ, R86, 0xff, RZ, 0xc0, !PT ;  /* 0x000000ff56ff7812 */ /* 0x000fe4000786c0ff */
[----:B------:R-:W-:Y:S02]  /*5f40*/  CS2R R82, SRZ ;  /* 0x0000000000527805 */ /* 0x000fe4000001ff00 */
[----:B------:R-:W-:Y:S02]  /*5f50*/  @P1 SEL R4, RZ, 0xffffffff, P4 ;  /* 0xffffffffff041807 */ /* 0x000fe40002000000 */
[----:B------:R-:W-:Y:S02]  /*5f60*/  CS2R R80, SRZ ;  /* 0x0000000000507805 */ /* 0x000fe4000001ff00 */
[----:B-1----:R-:W-:Y:S02]  /*5f70*/  LEA R0, R94, UR44, 0x3 ;  /* 0x0000002c5e007c11 */ /* 0x002fe4000f8e18ff */
[----:B------:R-:W-:Y:S02]  /*5f80*/  CS2R R78, SRZ ;  /* 0x00000000004e7805 */ /* 0x000fe4000001ff00 */
[----:B------:R-:W-:Y:S02]  /*5f90*/  @P0 SEL R4, R11, R4, !P3 ;  /* 0x000000040b040207 */ /* 0x000fe40005800000 */
[----:B------:R-:W-:Y:S02]  /*5fa0*/  CS2R R76, SRZ ;  /* 0x00000000004c7805 */ /* 0x000fe4000001ff00 */
[----:B------:R-:W-:Y:S02]  /*5fb0*/  LEA R100, R36, UR44, 0x3 ;  /* 0x0000002c24647c11 */ /* 0x000fe4000f8e18ff */
[----:B------:R-:W-:Y:S02]  /*5fc0*/  @P1 LOP3.LUT R4, R4, 0x1, RZ, 0xc0, !PT ;  /* 0x0000000104041812 */ /* 0x000fe400078ec0ff */
[----:B------:R-:W-:Y:S02]  /*5fd0*/  SHF.L.U32 R9, R96, 0x1f, RZ ;  /* 0x0000001f60097819 */ /* 0x000fe400000006ff */
[----:B------:R-:W-:Y:S02]  /*5fe0*/  ISETP.NE.U32.OR P6, PT, R4, 0x1, !P1 ;  /* 0x000000010400780c */ /* 0x000fe40004fc5470 */
[----:B------:R-:W-:Y:S02]  /*5ff0*/  PLOP3.LUT P2, PT, PT, PT, UP1, 0x80, 0x8 ;  /* 0x000000000008781c */ /* 0x000fe40003f4f018 */
[----:B------:R-:W-:Y:S02]  /*6000*/  SEL R4, RZ, 0xffffffff, P4 ;  /* 0xffffffffff047807 */ /* 0x000fe40002000000 */
[C---:B------:R-:W-:Y:S02]  /*6010*/  LEA.HI R5, R36.reuse, R36, RZ, 0x1 ;  /* 0x0000002424057211 */ /* 0x040fe400078f08ff */
[----:B------:R-:W-:Y:S02]  /*6020*/  P2R R101, PR, RZ, 0x40 ;  /* 0x00000040ff657803 */ /* 0x000fe40000000000 */
[----:B------:R-:W-:Y:S02]  /*6030*/  SHF.R.U32.HI R7, RZ, 0x1, R5 ;  /* 0x00000001ff077819 */ /* 0x000fe40000011605 */
[----:B------:R-:W-:Y:S02]  /*6040*/  LOP3.LUT R5, R5, 0xffe, RZ, 0xc0, !PT ;  /* 0x00000ffe05057812 */ /* 0x000fe400078ec0ff */
[----:B------:R-:W-:Y:S01]  /*6050*/  @P6 SHF.L.U32 R13, R93, 0x1f, RZ ;  /* 0x0000001f5d0d6819 */ /* 0x000fe200000006ff */
[----:B------:R-:W-:Y:S01]  /*6060*/  IMAD R3, R7, 0xc0, R2 ;  /* 0x000000c007037824 */ /* 0x000fe200078e0202 */
[----:B------:R-:W-:Y:S01]  /*6070*/  @P2 SEL R4, R11, R4, !P3 ;  /* 0x000000040b042207 */ /* 0x000fe20005800000 */
[----:B------:R-:W-:Y:S01]  /*6080*/  IMAD.IADD R38, R36, 0x1, -R5 ;  /* 0x0000000124267824 */ /* 0x000fe200078e0a05 */
[----:B------:R-:W1:Y:S02]  /*6090*/  @P6 SYNCS.PHASECHK.TRANS64.TRYWAIT P1, [R0+URZ+0x30], R13 ;  /* 0x0000300d000065a7 */ /* 0x000e6400080211ff */
[----:B------:R-:W-:Y:S01]  /*60a0*/  LOP3.LUT R4, R4, 0x1, RZ, 0xc0, !PT ;  /* 0x0000000104047812 */ /* 0x000fe200078ec0ff */
[----:B------:R-:W-:Y:S03]  /*60b0*/  IMAD R38, R38, 0x100000, R3 ;  /* 0x0010000026267824 */ /* 0x000fe600078e0203 */
[----:B------:R-:W-:Y:S04]  /*60c0*/  ISETP.NE.U32.AND P5, PT, R4, 0x1, PT ;  /* 0x000000010400780c */ /* 0x000fe80003fa5070 */
[----:B------:R-:W-:Y:S01]  /*60d0*/  P2R R103, PR, RZ, 0x20 ;  /* 0x00000020ff677803 */ /* 0x000fe20000000000 */
[----:B------:R2:W4:Y:S01]  /*60e0*/  SYNCS.PHASECHK.TRANS64.TRYWAIT P0, [R100+URZ+0x90], R9 ;  /* 0x00009009640075a7 */ /* 0x00052200080011ff */
[----:B-1----:R-:W-:Y:S01]  /*60f0*/  @P6 SEL R102, RZ, 0x1, !P1 ;  /* 0x00000001ff666807 */ /* 0x002fe20004800000 */
[----:B--2---:R-:W-:Y:S06]  /*6100*/  @!P6 BRA `(.L_x_94) ;  /* 0x000000000080e947 */ /* 0x004fec0003800000 */
[----:B------:R-:W-:Y:S01]  /*6110*/  @P5 IMAD R5, R94, 0x1000, R73 ;  /* 0x000010005e055824 */ /* 0x000fe200078e0249 */
[----:B------:R-:W-:Y:S01]  /*6120*/  ISETP.NE.AND P1, PT, R102, RZ, PT ;  /* 0x000000ff6600720c */ /* 0x000fe20003f25270 */
[----:B------:R-:W-:Y:S01]  /*6130*/  BSSY B0, `(.L_x_95) ;  /* 0x000000b000007945 */ /* 0x000fe20003800000 */
[----:B------:R-:W-:Y:S01]  /*6140*/  CS2R R78, SRZ ;  /* 0x00000000004e7805 */ /* 0x000fe2000001ff00 */
[----:B------:R-:W-:Y:S01]  /*6150*/  @P5 VIADD R4, R5, UR44 ;  /* 0x0000002c05045c36 */ /* 0x000fe20008000000 */
[----:B------:R-:W-:Y:S02]  /*6160*/  CS2R R76, SRZ ;  /* 0x00000000004c7805 */ /* 0x000fe4000001ff00 */
[----:B------:R-:W-:Y:S02]  /*6170*/  CS2R R82, SRZ ;  /* 0x0000000000527805 */ /* 0x000fe4000001ff00 */
[----:B------:R-:W-:Y:S01]  /*6180*/  CS2R R80, SRZ ;  /* 0x0000000000507805 */ /* 0x000fe2000001ff00 */
[----:B------:R-:W-:Y:S04]  /*6190*/  @P5 IMAD R4, R97, -0x10, R4 ;  /* 0xfffffff061045824 */ /* 0x000fe800078e0204 */
[----:B------:R-:W-:Y:S05]  /*61a0*/  @P1 BRA `(.L_x_96) ;  /* 0x00000000000c1947 */ /* 0x000fea0003800000 */
[----:B------:R-:W-:Y:S04]  /*61b0*/  SHF.L.U32 R3, R93, 0x1f, RZ ;  /* 0x0000001f5d037819 */ /* 0x000fe800000006ff */
[----:B------:R-:W1:Y:S02]  /*61c0*/  SYNCS.PHASECHK.TRANS64.TRYWAIT P1, [R0+URZ+0x30], R3 ;  /* 0x00003003000075a7 */ /* 0x000e6400080211ff */
[----:B-1----:R-:W-:Y:S05]  /*61d0*/  @!P1 BRA `(.L_x_97) ;  /* 0x0000003000d49947 */ /* 0x002fea0003800000 */
.L_x_96:
[----:B------:R-:W-:Y:S05]  /*61e0*/  BSYNC B0 ;  /* 0x0000000000007941 */ /* 0x000fea0003800000 */
.L_x_95:
[----:B------:R-:W-:Y:S01]  /*61f0*/  ISETP.NE.AND P1, PT, R103, RZ, PT ;  /* 0x000000ff6700720c */ /* 0x000fe20003f25270 */
[----:B-1----:R-:W-:Y:S02]  /*6200*/  VIADD R3, R0, 0x48 ;  /* 0x0000004800037836 */ /* 0x002fe40000000000 */
[----:B------:R-:W-:Y:S02]  /*6210*/  IMAD.U32 R0, RZ, RZ, UR46 ;  /* 0x0000002eff007e24 */ /* 0x000fe4000f8e00ff */
[----:B------:R-:W-:Y:S03]  /*6220*/  VIADD R94, R94, 0x1 ;  /* 0x000000015e5e7836 */ /* 0x000fe60000000000 */
[----:B------:R-:W-:Y:S05]  /*6230*/  PRMT R0, R0, 0x654, R3 ;  /* 0x0000065400007816 */ /* 0x000fea0000000003 */
[----:B------:R1:W2:Y:S04]  /*6240*/  @P1 LDS.128 R76, [R5+UR44+0x200] ;  /* 0x0002002c054c1984 */ /* 0x0002a80008000c00 */
[----:B------:R1:W1:Y:S01]  /*6250*/  @P1 LDS.128 R80, [R4+0x210] ;  /* 0x0002100004501984 */ /* 0x0002620000000c00 */
[C---:B------:R-:W-:Y:S01]  /*6260*/  ISETP.NE.AND P1, PT, R94.reuse, 0x3, PT ;  /* 0x000000035e00780c */ /* 0x040fe20003f25270 */
[----:B------:R-:W-:Y:S01]  /*6270*/  @!PT LDS RZ, [RZ] ;  /* 0x00000000fffff984 */ /* 0x000fe20000000800 */
[----:B------:R-:W-:Y:S01]  /*6280*/  @!PT LDS RZ, [RZ] ;  /* 0x00000000fffff984 */ /* 0x000fe20000000800 */
[----:B------:R-:W-:Y:S01]  /*6290*/  @!PT LDS RZ, [RZ] ;  /* 0x00000000fffff984 */ /* 0x000fe20000000800 */
[----:B------:R-:W-:Y:S01]  /*62a0*/  @!PT LDS RZ, [RZ] ;  /* 0x00000000fffff984 */ /* 0x000fe20000000800 */
[----:B------:R5:W-:Y:S06]  /*62b0*/  MEMBAR.ALL.CTA ;  /* 0x0000000000007992 */ /* 0x000bec0000008000 */
[----:B-----5:R-:W5:Y:S01]  /*62c0*/  FENCE.VIEW.ASYNC.S ;  /* 0x00000000000073c6 */ /* 0x020f620000000000 */
[----:B------:R-:W-:Y:S01]  /*62d0*/  SEL R94, R94, RZ, P1 ;  /* 0x000000ff5e5e7207 */ /* 0x000fe20000800000 */
[----:B-----5:R5:W-:Y:S02]  /*62e0*/  SYNCS.ARRIVE.TRANS64.RED.A1T0 RZ, [R0+URZ], RZ ;  /* 0x000000ff00ff79a7 */ /* 0x020be400081004ff */
[----:B-----5:R-:W-:Y:S04]  /*62f0*/  SEL R0, RZ, 0x1, P1 ;  /* 0x00000001ff007807 */ /* 0x020fe80000800000 */
[----:B--2---:R-:W-:Y:S02]  /*6300*/  LOP3.LUT R93, R93, R0, RZ, 0x3c, !PT ;  /* 0x000000005d5d7212 */ /* 0x004fe400078e3cff */
.L_x_94:
[----:B------:R-:W-:Y:S05]  /*6310*/  BSYNC B1 ;  /* 0x0000000000017941 */ /* 0x000fea0003800000 */
.L_x_93:
[----:B------:R-:W-:Y:S04]  /*6320*/  SHF.R.U32.HI R0, RZ, 0x15, R38 ;  /* 0x00000015ff007819 */ /* 0x000fe80000011626 */
[----:B------:R-:W-:Y:S01]  /*6330*/  LOP3.LUT P1, RZ, R0, 0x3, R87, 0x48, !PT ;  /* 0x0000000300ff7812 */ /* 0x000fe20007824857 */
[----:B------:R-:W-:Y:S01]  /*6340*/  @!UPT UIADD3 URZ, UPT, UPT, URZ, URZ, URZ ;  /* 0x000000fffffff290 */ /* 0x000fe2000fffe0ff */
[----:B----4-:R-:W-:Y:S11]  /*6350*/  @P0 BRA `(.L_x_98) ;  /* 0x0000000000080947 */ /* 0x010ff60003800000 */
[----:B------:R-:W2:Y:S02]  /*6360*/  SYNCS.PHASECHK.TRANS64.TRYWAIT P0, [R100+URZ+0x90], R9 ;  /* 0x00009009640075a7 */ /* 0x000ea400080011ff */
[----:B--2---:R-:W-:Y:S05]  /*6370*/  @!P0 BRA `(.L_x_99) ;  /* 0x0000003000808947 */ /* 0x004fea0003800000 */
.L_x_98:
[----:B------:R-:W-:Y:S05]  /*6380*/  @!P1 BRA `(.L_x_100) ;  /* 0x0000000000409947 */ /* 0x000fea0003800000 */
[----:B------:R-:W1:Y:S01]  /*6390*/  LDCU.64 UR8, c[0x4][0x78] ;  /* 0x01000f00ff0877ac */ /* 0x000e620008000a00 */
[----:B------:R-:W-:Y:S01]  /*63a0*/  MOV R15, 0x0 ;  /* 0x00000000000f7802 */ /* 0x000fe20000000f00 */
[----:B------:R-:W-:Y:S02]  /*63b0*/  HFMA2 R12, -RZ, RZ, 0, 5.9604644775390625e-08 ;  /* 0x00000001ff0c7431 */ /* 0x000fe400000001ff */
[----:B------:R-:W-:Y:S02]  /*63c0*/  IMAD.MOV.U32 R8, RZ, RZ, 0x192 ;  /* 0x00000192ff087424 */ /* 0x000fe400078e00ff */
[----:B------:R-:W-:Y:S01]  /*63d0*/  IMAD.MOV.U32 R13, RZ, RZ, RZ ;  /* 0x000000ffff0d7224 */ /* 0x000fe200078e00ff */
[----:B------:R-:W4:Y:S01]  /*63e0*/  LDCU.64 UR6, c[0x4][0x80] ;  /* 0x01001000ff0677ac */ /* 0x000f220008000a00 */
[----:B------:R-:W2:Y:S01]  /*63f0*/  LDC.64 R14, c[0x4][R15] ;  /* 0x010000000f0e7b82 */ /* 0x000ea20000000a00 */
[----:B------:R-:W5:Y:S01]  /*6400*/  LDCU.64 UR4, c[0x4][0x18] ;  /* 0x01000300ff0477ac */ /* 0x000f620008000a00 */
[----:B-1----:R-:W-:Y:S01]  /*6410*/  MOV R5, UR9 ;  /* 0x0000000900057c02 */ /* 0x002fe20008000f00 */
[----:B------:R-:W-:Y:S01]  /*6420*/  IMAD.U32 R4, RZ, RZ, UR8 ;  /* 0x00000008ff047e24 */ /* 0x000fe2000f8e00ff */
[----:B----4-:R-:W-:Y:S01]  /*6430*/  MOV R7, UR7 ;  /* 0x0000000700077c02 */ /* 0x010fe20008000f00 */
[----:B------:R-:W-:Y:S01]  /*6440*/  IMAD.U32 R6, RZ, RZ, UR6 ;  /* 0x00000006ff067e24 */ /* 0x000fe2000f8e00ff */
[----:B-----5:R-:W-:Y:S01]  /*6450*/  MOV R11, UR5 ;  /* 0x00000005000b7c02 */ /* 0x020fe20008000f00 */
[----:B------:R-:W-:Y:S02]  /*6460*/  IMAD.U32 R10, RZ, RZ, UR4 ;  /* 0x00000004ff0a7e24 */ /* 0x000fe4000f8e00ff */
[----:B------:R-:W-:Y:S07]  /*6470*/  LEPC R20, `(.L_x_100) ;  /* 0x000000001014794e */ /* 0x000fee0000000000 */
[----:B--23--:R-:W-:Y:S05]  /*6480*/  CALL.ABS.NOINC R14 ;  /* 0x000000000e007343 */ /* 0x00cfea0003c00000 */
.L_x_100:
[----:B------:R-:W-:Y:S01]  /*6490*/  ISETP.NE.AND P0, PT, R98, RZ, PT ;  /* 0x000000ff6200720c */ /* 0x000fe20003f05270 */
[----:B------:R-:W-:Y:S05]  /*64a0*/  WARPSYNC.ALL ;  /* 0x0000000000007948 */ /* 0x000fea0003800000 */
[----:B------:R-:W-:Y:S01]  /*64b0*/  R2UR UR4, R38 ;  /* 0x00000000260472ca */ /* 0x000fe200000e0000 */
[----:B------:R-:W-:Y:S01]  /*64c0*/  USHF.L.U32 UR6, UR45, 0xc, URZ ;  /* 0x0000000c2d067899 */ /* 0x000fe200080006ff */
[-C--:B------:R-:W-:Y:S01]  /*64d0*/  F2FP.F16.E4M3.UNPACK_B R41, R76.reuse ;  /* 0x0000004cff29723e */ /* 0x080fe200020006ff */
[----:B------:R-:W-:Y:S01]  /*64e0*/  BSSY.RECONVERGENT B0, `(.L_x_101) ;  /* 0x0000097000007945 */ /* 0x000fe20003800200 */
[----:B------:R-:W-:Y:S02]  /*64f0*/  F2FP.F16.E4M3.UNPACK_B R43, R76.H1 ;  /* 0x0000004cff2b723e */ /* 0x000fe400030006ff */
[-C--:B------:R-:W-:Y:S01]  /*6500*/  F2FP.F16.E4M3.UNPACK_B R45, R77.reuse ;  /* 0x0000004dff2d723e */ /* 0x080fe200020006ff */
[--C-:B------:R-:W-:Y:S01]  /*6510*/  HADD2.F32 R40, -RZ, R41.reuse.H0_H0 ;  /* 0x20000029ff287230 */ /* 0x100fe20000004100 */
[----:B------:R-:W-:Y:S01]  /*6520*/  F2FP.F16.E4M3.UNPACK_B R47, R77.H1 ;  /* 0x0000004dff2f723e */ /* 0x000fe200030006ff */
[----:B------:R-:W-:Y:S01]  /*6530*/  HADD2.F32 R42, -RZ, R41.H1_H1 ;  /* 0x30000029ff2a7230 */ /* 0x000fe20000004100 */
[-C--:B------:R-:W-:Y:S01]  /*6540*/  F2FP.F16.E4M3.UNPACK_B R49, R78.reuse ;  /* 0x0000004eff31723e */ /* 0x080fe200020006ff */
[----:B------:R-:W-:Y:S01]  /*6550*/  HADD2.F32 R41, -RZ, R43.H0_H0 ;  /* 0x2000002bff297230 */ /* 0x000fe20000004100 */
[----:B------:R-:W-:Y:S01]  /*6560*/  F2FP.F16.E4M3.UNPACK_B R51, R78.H1 ;  /* 0x0000004eff33723e */ /* 0x000fe200030006ff */
[----:B-12---:R-:W-:Y:S01]  /*6570*/  LDTM.16dp32bit_t0_t15.x32 R4, tmem[UR4] ;  /* 0x00000004000479ee */ /* 0x006fe20008a80000 */
[----:B------:R-:W3:Y:S01]  /*6580*/  LDTM.16dp32bit_t16_t31.x32 R4, tmem[UR4+0x20] ;  /* 0x00002004000479ee */ /* 0x000ee20008aa0000 */
[----:B------:R-:W-:Y:S01]  /*6590*/  LOP3.LUT R105, R73, UR6, RZ, 0xfc, !PT ;  /* 0x0000000649697c12 */ /* 0x000fe2000f8efcff */
[----:B------:R-:W-:Y:S01]  /*65a0*/  HADD2.F32 R46, -RZ, R45.H1_H1 ;  /* 0x3000002dff2e7230 */ /* 0x000fe20000004100 */
[----:B------:R-:W-:Y:S01]  /*65b0*/  SHF.L.U32 R104, R92, 0x4, RZ ;  /* 0x000000045c687819 */ /* 0x000fe200000006ff */
[----:B------:R-:W-:Y:S01]  /*65c0*/  HADD2.F32 R50, -RZ, R49.H1_H1 ;  /* 0x30000031ff327230 */ /* 0x000fe20000004100 */
[----:B------:R-:W-:Y:S01]  /*65d0*/  IADD3 R107, PT, PT, R105, UR44, RZ ;  /* 0x0000002c696b7c10 */ /* 0x000fe2000fffe0ff */
[----:B------:R-:W-:Y:S01]  /*65e0*/  HADD2.F32 R44, -RZ, R43.H1_H1 ;  /* 0x3000002bff2c7230 */ /* 0x000fe20000004100 */
[-C--:B------:R-:W-:Y:S01]  /*65f0*/  F2FP.F16.E4M3.UNPACK_B R53, R79.reuse ;  /* 0x0000004fff35723e */ /* 0x080fe200020006ff */
[----:B------:R-:W-:Y:S01]  /*6600*/  HADD2.F32 R43, -RZ, R45.H0_H0 ;  /* 0x2000002dff2b7230 */ /* 0x000fe20000004100 */
[----:B------:R-:W-:Y:S01]  /*6610*/  IADD3 R117, PT, PT, R107, R104, RZ ;  /* 0x000000686b757210 */ /* 0x000fe20007ffe0ff */
[----:B------:R-:W-:Y:S01]  /*6620*/  HADD2.F32 R45, -RZ, R47.H0_H0 ;  /* 0x2000002fff2d7230 */ /* 0x000fe20000004100 */
[----:B------:R-:W-:Y:S01]  /*6630*/  F2FP.F16.E4M3.UNPACK_B R55, R79.H1 ;  /* 0x0000004fff37723e */ /* 0x000fe200030006ff */
[----:B------:R-:W-:Y:S01]  /*6640*/  HADD2.F32 R54, -RZ, R53.H1_H1 ;  /* 0x30000035ff367230 */ /* 0x000fe20000004100 */
[-C--:B------:R-:W-:Y:S01]  /*6650*/  F2FP.F16.E4M3.UNPACK_B R57, R80.reuse ;  /* 0x00000050ff39723e */ /* 0x080fe200020006ff */
[----:B------:R-:W-:Y:S01]  /*6660*/  HADD2.F32 R48, -RZ, R47.H1_H1 ;  /* 0x3000002fff307230 */ /* 0x000fe20000004100 */
[----:B------:R-:W-:Y:S01]  /*6670*/  F2FP.F16.E4M3.UNPACK_B R59, R80.H1 ;  /* 0x00000050ff3b723e */ /* 0x000fe200030006ff */
[----:B------:R-:W-:Y:S01]  /*6680*/  HADD2.F32 R47, -RZ, R49.H0_H0 ;  /* 0x20000031ff2f7230 */ /* 0x000fe20000004100 */
[-C--:B------:R-:W-:Y:S01]  /*6690*/  F2FP.F16.E4M3.UNPACK_B R61, R81.reuse ;  /* 0x00000051ff3d723e */ /* 0x080fe200020006ff */
[----:B------:R-:W-:Y:S01]  /*66a0*/  HADD2.F32 R58, -RZ, R57.H1_H1 ;  /* 0x30000039ff3a7230 */ /* 0x000fe20000004100 */
[----:B------:R-:W-:Y:S01]  /*66b0*/  F2FP.F16.E4M3.UNPACK_B R63, R81.H1 ;  /* 0x00000051ff3f723e */ /* 0x000fe200030006ff */
[----:B------:R-:W-:Y:S01]  /*66c0*/  HADD2.F32 R49, -RZ, R51.H0_H0 ;  /* 0x20000033ff317230 */ /* 0x000fe20000004100 */
[-C--:B------:R-:W-:Y:S01]  /*66d0*/  F2FP.F16.E4M3.UNPACK_B R65, R82.reuse ;  /* 0x00000052ff41723e */ /* 0x080fe200020006ff */
[----:B------:R-:W-:Y:S01]  /*66e0*/  HADD2.F32 R62, -RZ, R61.H1_H1 ;  /* 0x3000003dff3e7230 */ /* 0x000fe20000004100 */
[----:B------:R-:W-:Y:S01]  /*66f0*/  F2FP.F16.E4M3.UNPACK_B R67, R82.H1 ;  /* 0x00000052ff43723e */ /* 0x000fe200030006ff */
[C---:B---3--:R-:W-:Y:S01]  /*6700*/  FMUL R0, R37.reuse, R4 ;  /* 0x0000000425007220 */ /* 0x048fe20000400000 */
[C---:B------:R-:W-:Y:S01]  /*6710*/  FMUL R3, R37.reuse, R5 ;  /* 0x0000000525037220 */ /* 0x040fe20000400000 */
[C---:B------:R-:W-:Y:S01]  /*6720*/  FMUL R4, R37.reuse, R8 ;  /* 0x0000000825047220 */ /* 0x040fe20000400000 */
[----:B------:R-:W-:Y:S01]  /*6730*/  FMUL R5, R37, R9 ;  /* 0x0000000925057220 */ /* 0x000fe20000400000 */
[C---:B------:R-:W-:Y:S01]  /*6740*/  FFMA R0, R39.reuse, R40, R0 ;  /* 0x0000002827007223 */ /* 0x040fe20000000000 */
[----:B------:R-:W-:Y:S01]  /*6750*/  FFMA R3, R39, R42, R3 ;  /* 0x0000002a27037223 */ /* 0x000fe20000000003 */
[C---:B------:R-:W-:Y:S01]  /*6760*/  FMUL R8, R37.reuse, R12 ;  /* 0x0000000c25087220 */ /* 0x040fe20000400000 */
[C---:B------:R-:W-:Y:S01]  /*6770*/  FMUL R9, R37.reuse, R13 ;  /* 0x0000000d25097220 */ /* 0x040fe20000400000 */
[C---:B------:R-:W-:Y:S01]  /*6780*/  FMUL R12, R37.reuse, R16 ;  /* 0x00000010250c7220 */ /* 0x040fe20000400000 */
[C---:B------:R-:W-:Y:S01]  /*6790*/  FMUL R13, R37.reuse, R17 ;  /* 0x00000011250d7220 */ /* 0x040fe20000400000 */
[C---:B------:R-:W-:Y:S01]  /*67a0*/  FMUL R16, R37.reuse, R20 ;  /* 0x0000001425107220 */ /* 0x040fe20000400000 */
[C---:B------:R-:W-:Y:S01]  /*67b0*/  FMUL R17, R37.reuse, R21 ;  /* 0x0000001525117220 */ /* 0x040fe20000400000 */
[C---:B------:R-:W-:Y:S01]  /*67c0*/  FMUL R20, R37.reuse, R24 ;  /* 0x0000001825147220 */ /* 0x040fe20000400000 */
[C---:B------:R-:W-:Y:S01]  /*67d0*/  FMUL R21, R37.reuse, R25 ;  /* 0x0000001925157220 */ /* 0x040fe20000400000 */
[----:B------:R-:W-:Y:S02]  /*67e0*/  HADD2.F32 R66, -RZ, R65.H1_H1 ;  /* 0x30000041ff427230 */ /* 0x000fe40000004100 */
[C---:B------:R-:W-:Y:S01]  /*67f0*/  FMUL R24, R37.reuse, R28 ;  /* 0x0000001c25187220 */ /* 0x040fe20000400000 */
[C---:B------:R-:W-:Y:S01]  /*6800*/  FMUL R25, R37.reuse, R29 ;  /* 0x0000001d25197220 */ /* 0x040fe20000400000 */
[C---:B------:R-:W-:Y:S01]  /*6810*/  FMUL R28, R37.reuse, R32 ;  /* 0x00000020251c7220 */ /* 0x040fe20000400000 */
[C---:B------:R-:W-:Y:S01]  /*6820*/  FMUL R29, R37.reuse, R33 ;  /* 0x00000021251d7220 */ /* 0x040fe20000400000 */
[C---:B------:R-:W-:Y:S01]  /*6830*/  FMUL R6, R37.reuse, R6 ;  /* 0x0000000625067220 */ /* 0x040fe20000400000 */
[C---:B------:R-:W-:Y:S01]  /*6840*/  FMUL R7, R37.reuse, R7 ;  /* 0x0000000725077220 */ /* 0x040fe20000400000 */
[C---:B------:R-:W-:Y:S01]  /*6850*/  FMUL R10, R37.reuse, R10 ;  /* 0x0000000a250a7220 */ /* 0x040fe20000400000 */
[----:B------:R-:W-:Y:S01]  /*6860*/  FMUL R11, R37, R11 ;  /* 0x0000000b250b7220 */ /* 0x000fe20000400000 */
[C---:B------:R-:W-:Y:S01]  /*6870*/  FFMA R6, R39.reuse, R41, R6 ;  /* 0x0000002927067223 */ /* 0x040fe20000000006 */
[C---:B------:R-:W-:Y:S01]  /*6880*/  FFMA R7, R39.reuse, R44, R7 ;  /* 0x0000002c27077223 */ /* 0x040fe20000000007 */
[C---:B------:R-:W-:Y:S01]  /*6890*/  FFMA R4, R39.reuse, R43, R4 ;  /* 0x0000002b27047223 */ /* 0x040fe20000000004 */
[C---:B------:R-:W-:Y:S01]  /*68a0*/  FFMA R5, R39.reuse, R46, R5 ;  /* 0x0000002e27057223 */ /* 0x040fe20000000005 */
[C---:B------:R-:W-:Y:S01]  /*68b0*/  FFMA R10, R39.reuse, R45, R10 ;  /* 0x0000002d270a7223 */ /* 0x040fe2000000000a */
[C---:B------:R-:W-:Y:S01]  /*68c0*/  FFMA R11, R39.reuse, R48, R11 ;  /* 0x00000030270b7223 */ /* 0x040fe2000000000b */
[C---:B------:R-:W-:Y:S01]  /*68d0*/  FFMA R8, R39.reuse, R47, R8 ;  /* 0x0000002f27087223 */ /* 0x040fe20000000008 */
[----:B------:R-:W-:Y:S01]  /*68e0*/  F2FP.F16.E4M3.UNPACK_B R69, R83 ;  /* 0x00000053ff45723e */ /* 0x000fe200020006ff */
[----:B------:R-:W-:Y:S01]  /*68f0*/  FFMA R9, R39, R50, R9 ;  /* 0x0000003227097223 */ /* 0x000fe20000000009 */
[----:B------:R-:W-:Y:S01]  /*6900*/  F2FP.SATFINITE.E4M3.F32.PACK_AB_MERGE_C R108, R7, R6, RZ ;  /* 0x00000006076c723e */ /* 0x000fe200048070ff */
[----:B------:R-:W-:Y:S01]  /*6910*/  HADD2.F32 R52, -RZ, R51.H1_H1 ;  /* 0x30000033ff347230 */ /* 0x000fe20000004100 */
[----:B------:R-:W-:Y:S01]  /*6920*/  F2FP.SATFINITE.E4M3.F32.PACK_AB_MERGE_C R109, R11, R10, RZ ;  /* 0x0000000a0b6d723e */ /* 0x000fe200048070ff */
[----:B------:R-:W-:Y:S01]  /*6930*/  HADD2.F32 R51, -RZ, R53.H0_H0 ;  /* 0x20000035ff337230 */ /* 0x000fe20000004100 */
[----:B------:R-:W-:Y:S01]  /*6940*/  F2FP.SATFINITE.E4M3.F32.PACK_AB_MERGE_C R108, R3, R0, R108 ;  /* 0x00000000036c723e */ /* 0x000fe2000480706c */
[----:B------:R-:W-:Y:S01]  /*6950*/  HADD2.F32 R70, -RZ, R69.H1_H1 ;  /* 0x30000045ff467230 */ /* 0x000fe20000004100 */
[----:B------:R-:W-:Y:S01]  /*6960*/  F2FP.SATFINITE.E4M3.F32.PACK_AB_MERGE_C R109, R5, R4, R109 ;  /* 0x00000004056d723e */ /* 0x000fe2000480706d */
[C---:B------:R-:W-:Y:S01]  /*6970*/  FMUL R14, R37.reuse, R14 ;  /* 0x0000000e250e7220 */ /* 0x040fe20000400000 */
[C---:B------:R-:W-:Y:S01]  /*6980*/  FMUL R15, R37.reuse, R15 ;  /* 0x0000000f250f7220 */ /* 0x040fe20000400000 */
[--C-:B------:R-:W-:Y:S02]  /*6990*/  HADD2.F32 R53, -RZ, R55.reuse.H0_H0 ;  /* 0x20000037ff357230 */ /* 0x100fe40000004100 */
[----:B------:R-:W-:Y:S01]  /*69a0*/  FMUL R18, R37, R18 ;  /* 0x0000001225127220 */ /* 0x000fe20000400000 */
[C---:B------:R-:W-:Y:S01]  /*69b0*/  FFMA R14, R39.reuse, R49, R14 ;  /* 0x00000031270e7223 */ /* 0x040fe2000000000e */
[----:B------:R-:W-:Y:S02]  /*69c0*/  HADD2.F32 R56, -RZ, R55.H1_H1 ;  /* 0x30000037ff387230 */ /* 0x000fe40000004100 */
[C---:B------:R-:W-:Y:S01]  /*69d0*/  FFMA R15, R39.reuse, R52, R15 ;  /* 0x00000034270f7223 */ /* 0x040fe2000000000f */
[C---:B------:R-:W-:Y:S01]  /*69e0*/  FFMA R12, R39.reuse, R51, R12 ;  /* 0x00000033270c7223 */ /* 0x040fe2000000000c */
[----:B------:R-:W-:Y:S01]  /*69f0*/  FFMA R13, R39, R54, R13 ;  /* 0x00000036270d7223 */ /* 0x000fe2000000000d */
[----:B------:R-:W-:Y:S02]  /*6a00*/  HADD2.F32 R55, -RZ, R57.H0_H0 ;  /* 0x20000039ff377230 */ /* 0x000fe40000004100 */
[----:B------:R-:W-:Y:S01]  /*6a10*/  FMUL R19, R37, R19 ;  /* 0x0000001325137220 */ /* 0x000fe20000400000 */
[--C-:B------:R-:W-:Y:S02]  /*6a20*/  HADD2.F32 R57, -RZ, R59.reuse.H0_H0 ;  /* 0x2000003bff397230 */ /* 0x100fe40000004100 */
[----:B------:R-:W-:Y:S01]  /*6a30*/  FFMA R18, R39, R53, R18 ;  /* 0x0000003527127223 */ /* 0x000fe20000000012 */
[----:B------:R-:W-:Y:S02]  /*6a40*/  HADD2.F32 R60, -RZ, R59.H1_H1 ;  /* 0x3000003bff3c7230 */ /* 0x000fe40000004100 */
[----:B------:R-:W-:Y:S01]  /*6a50*/  FMUL R22, R37, R22 ;  /* 0x0000001625167220 */ /* 0x000fe20000400000 */
[----:B------:R-:W-:Y:S02]  /*6a60*/  HADD2.F32 R59, -RZ, R61.H0_H0 ;  /* 0x2000003dff3b7230 */ /* 0x000fe40000004100 */
[----:B------:R-:W-:Y:S01]  /*6a70*/  FFMA R19, R39, R56, R19 ;  /* 0x0000003827137223 */ /* 0x000fe20000000013 */
[----:B------:R-:W-:Y:S01]  /*6a80*/  FMUL R23, R37, R23 ;  /* 0x0000001725177220 */ /* 0x000fe20000400000 */
[C---:B------:R-:W-:Y:S01]  /*6a90*/  FFMA R16, R39.reuse, R55, R16 ;  /* 0x0000003727107223 */ /* 0x040fe20000000010 */
[C---:B------:R-:W-:Y:S01]  /*6aa0*/  FFMA R17, R39.reuse, R58, R17 ;  /* 0x0000003a27117223 */ /* 0x040fe20000000011 */
        /* <DEDUP_REMOVED lines=8> */
[----:B------:R-:W-:Y:S01]  /*6b30*/  F2FP.F16.E4M3.UNPACK_B R71, R83.H1 ;  /* 0x00000053ff47723e */ /* 0x000fe200030006ff */
        /* <DEDUP_REMOVED lines=14> */
[----:B------:R-:W-:Y:S01]  /*6c20*/  FFMA R31, R39, R68, R31 ;  /* 0x00000044271f7223 */ /* 0x000fe2000000001f */
[----:B------:R-:W-:Y:S01]  /*6c30*/  FMUL R35, R37, R35 ;  /* 0x0000002325237220 */ /* 0x000fe20000400000 */
[----:B------:R-:W-:Y:S01]  /*6c40*/  F2FP.SATFINITE.E4M3.F32.PACK_AB_MERGE_C R110, R15, R14, RZ ;  /* 0x0000000e0f6e723e */ /* 0x000fe200048070ff */
[----:B------:R-:W-:Y:S01]  /*6c50*/  FFMA R28, R39, R67, R28 ;  /* 0x00000043271c7223 */ /* 0x000fe2000000001c */
[----:B------:R-:W-:Y:S01]  /*6c60*/  F2FP.SATFINITE.E4M3.F32.PACK_AB_MERGE_C R111, R19, R18, RZ ;  /* 0x00000012136f723e */ /* 0x000fe200048070ff */
[C---:B------:R-:W-:Y:S01]  /*6c70*/  FFMA R29, R39.reuse, R70, R29 ;  /* 0x00000046271d7223 */ /* 0x040fe2000000001d */
[C---:B------:R-:W-:Y:S01]  /*6c80*/  FFMA R34, R39.reuse, R69, R34 ;  /* 0x0000004527227223 */ /* 0x040fe20000000022 */
[----:B------:R-:W-:Y:S01]  /*6c90*/  FFMA R35, R39, R72, R35 ;  /* 0x0000004827237223 */ /* 0x000fe20000000023 */
[----:B------:R-:W-:Y:S02]  /*6ca0*/  F2FP.SATFINITE.E4M3.F32.PACK_AB_MERGE_C R110, R9, R8, R110 ;  /* 0x00000008096e723e */ /* 0x000fe4000480706e */
[----:B------:R-:W-:Y:S02]  /*6cb0*/  F2FP.SATFINITE.E4M3.F32.PACK_AB_MERGE_C R111, R13, R12, R111 ;  /* 0x0000000c0d6f723e */ /* 0x000fe4000480706f */
[----:B------:R-:W-:Y:S02]  /*6cc0*/  F2FP.SATFINITE.E4M3.F32.PACK_AB_MERGE_C R112, R23, R22, RZ ;  /* 0x000000161770723e */ /* 0x000fe400048070ff */
[----:B------:R-:W-:Y:S01]  /*6cd0*/  F2FP.SATFINITE.E4M3.F32.PACK_AB_MERGE_C R113, R27, R26, RZ ;  /* 0x0000001a1b71723e */ /* 0x000fe200048070ff */
[----:B------:R1:W-:Y:S01]  /*6ce0*/  STS.128 [R105+UR44+0x3200], R108 ;  /* 0x0032006c69007988 */ /* 0x0003e20008000c2c */
[----:B------:R-:W-:Y:S02]  /*6cf0*/  F2FP.SATFINITE.E4M3.F32.PACK_AB_MERGE_C R106, R31, R30, RZ ;  /* 0x0000001e1f6a723e */ /* 0x000fe400048070ff */
[----:B------:R-:W-:Y:S02]  /*6d00*/  F2FP.SATFINITE.E4M3.F32.PACK_AB_MERGE_C R116, R35, R34, RZ ;  /* 0x000000222374723e */ /* 0x000fe400048070ff */
[----:B------:R-:W-:Y:S02]  /*6d10*/  F2FP.SATFINITE.E4M3.F32.PACK_AB_MERGE_C R112, R17, R16, R112 ;  /* 0x000000101170723e */ /* 0x000fe40004807070 */
[----:B------:R-:W-:Y:S02]  /*6d20*/  F2FP.SATFINITE.E4M3.F32.PACK_AB_MERGE_C R113, R21, R20, R113 ;  /* 0x000000141571723e */ /* 0x000fe40004807071 */
[----:B------:R-:W-:Y:S02]  /*6d30*/  F2FP.SATFINITE.E4M3.F32.PACK_AB_MERGE_C R114, R25, R24, R106 ;  /* 0x000000181972723e */ /* 0x000fe4000480706a */
[----:B------:R-:W-:Y:S05]  /*6d40*/  F2FP.SATFINITE.E4M3.F32.PACK_AB_MERGE_C R115, R29, R28, R116 ;  /* 0x0000001c1d73723e */ /* 0x000fea0004807074 */
[----:B------:R1:W-:Y:S01]  /*6d50*/  STS.128 [R117+0x3210], R112 ;  /* 0x0032107075007388 */ /* 0x0003e20000000c00 */
[----:B------:R-:W-:Y:S01]  /*6d60*/  @!PT LDS RZ, [RZ] ;  /* 0x00000000fffff984 */ /* 0x000fe20000000800 */
[----:B------:R-:W-:Y:S01]  /*6d70*/  @!PT LDS RZ, [RZ] ;  /* 0x00000000fffff984 */ /* 0x000fe20000000800 */
[----:B------:R-:W-:Y:S01]  /*6d80*/  @!PT LDS RZ, [RZ] ;  /* 0x00000000fffff984 */ /* 0x000fe20000000800 */
[----:B------:R-:W-:Y:S01]  /*6d90*/  @!PT LDS RZ, [RZ] ;  /* 0x00000000fffff984 */ /* 0x000fe20000000800 */
[----:B------:R2:W-:Y:S07]  /*6da0*/  MEMBAR.ALL.CTA ;  /* 0x0000000000007992 */ /* 0x0005ee0000008000 */
[----:B--2---:R-:W2:Y:S02]  /*6db0*/  FENCE.VIEW.ASYNC.S ;  /* 0x00000000000073c6 */ /* 0x004ea40000000000 */
[----:B--2---:R-:W-:Y:S06]  /*6dc0*/  BAR.SYNC.DEFER_BLOCKING 0x1, 0x80 ;  /* 0x0042000000007b1d */ /* 0x004fec0000010000 */
[----:B------:R-:W-:Y:S05]  /*6dd0*/  @P0 BRA `(.L_x_102) ;  /* 0x00000000001c0947 */ /* 0x000fea0003800000 */
[----:B------:R-:W2:Y:S01]  /*6de0*/  LDCU.64 UR8, c[0x0][0x348] ;  /* 0x00006900ff0877ac */ /* 0x000ea20008000a00 */
[----:B------:R-:W-:Y:S01]  /*6df0*/  UIADD3 UR48, UPT, UPT, UR44, 0x3200, UR6 ;  /* 0x000032002c307890 */ /* 0x000fe2000fffe006 */
[----:B------:R-:W-:Y:S01]  /*6e00*/  UMOV UR51, UR36 ;  /* 0x0000002400337c82 */ /* 0x000fe20008000000 */
[----:B--2---:R-:W-:Y:S04]  /*6e10*/  UIADD3 UR4, UP0, UPT, UR8, 0x680, URZ ;  /* 0x0000068008047890 */ /* 0x004fe8000ff1e0ff */
[----:B------:R-:W-:Y:S09]  /*6e20*/  UIADD3.X UR5, UPT, UPT, URZ, UR9, URZ, UP0, !UPT ;  /* 0x00000009ff057290 */ /* 0x000ff200087fe4ff */
[----:B------:R2:W-:Y:S02]  /*6e30*/  UTMASTG.3D [UR48], [UR4] ;  /* 0x00000030040073b5 */ /* 0x0005e40008010000 */
[----:B--2---:R0:W-:Y:S02]  /*6e40*/  UTMACMDFLUSH ;  /* 0x00000000000079b7 */ /* 0x0041e40000000000 */
.L_x_102:
[----:B------:R-:W-:Y:S05]  /*6e50*/  BSYNC.RECONVERGENT B0 ;  /* 0x0000000000007941 */ /* 0x000fea0003800200 */
.L_x_101:
[----:B------:R-:W-:Y:S01]  /*6e60*/  UIADD3 UR4, UPT, UPT, UR45, 0x1, URZ ;  /* 0x000000012d047890 */ /* 0x000fe2000fffe0ff */
[----:B------:R-:W-:Y:S01]  /*6e70*/  ISETP.NE.AND P1, PT, R101, RZ, PT ;  /* 0x000000ff6500720c */ /* 0x000fe20003f25270 */
[----:B------:R-:W-:Y:S01]  /*6e80*/  BSSY.RECONVERGENT B0, `(.L_x_103) ;  /* 0x0000007000007945 */ /* 0x000fe20003800200 */
[----:B------:R-:W-:Y:S01]  /*6e90*/  LEA R4, R94, UR44, 0x3 ;  /* 0x0000002c5e047c11 */ /* 0x000fe2000f8e18ff */
[----:B------:R-:W-:Y:S04]  /*6ea0*/  UISETP.NE.AND UP0, UPT, UR4, 0x2, UPT ;  /* 0x000000020400788c */ /* 0x000fe8000bf05270 */
[----:B------:R-:W-:Y:S06]  /*6eb0*/  USEL UR45, UR4, URZ, UP0 ;  /* 0x000000ff042d7287 */ /* 0x000fec0008000000 */
[----:B------:R-:W-:Y:S01]  /*6ec0*/  @P1 SHF.L.U32 R3, R93, 0x1f, RZ ;  /* 0x0000001f5d031819 */ /* 0x000fe200000006ff */
[----:B------:R-:W-:Y:S05]  /*6ed0*/  @P0 BRA `(.L_x_104) ;  /* 0x0000000000040947 */ /* 0x000fea0003800000 */
[----:B------:R-:W-:Y:S04]  /*6ee0*/  DEPBAR.LE SB0, 0x1 ;  /* 0x000080400000791a */ /* 0x000fe80000000000 */
.L_x_104:
[----:B------:R-:W-:Y:S05]  /*6ef0*/  BSYNC.RECONVERGENT B0 ;  /* 0x0000000000007941 */ /* 0x000fea0003800200 */
.L_x_103:
[----:B------:R-:W-:Y:S06]  /*6f00*/  BAR.SYNC.DEFER_BLOCKING 0x1, 0x80 ;  /* 0x0042000000007b1d */ /* 0x000fec0000010000 */
[----:B------:R-:W2:Y:S01]  /*6f10*/  @P1 SYNCS.PHASECHK.TRANS64.TRYWAIT P0, [R4+URZ+0x30], R3 ;  /* 0x00003003040015a7 */ /* 0x000ea200080011ff */
[----:B------:R-:W-:Y:S01]  /*6f20*/  BSSY B1, `(.L_x_105) ;  /* 0x0000020000017945 */ /* 0x000fe20003800000 */
[----:B--2---:R-:W-:Y:S03]  /*6f30*/  @P1 SEL R102, RZ, 0x1, !P0 ;  /* 0x00000001ff661807 */ /* 0x004fe60004000000 */
[----:B------:R-:W-:Y:S05]  /*6f40*/  @!P1 BRA `(.L_x_106) ;  /* 0x0000000000749947 */ /* 0x000fea0003800000 */
[----:B------:R-:W-:Y:S01]  /*6f50*/  ISETP.NE.AND P1, PT, R103, RZ, PT ;  /* 0x000000ff6700720c */ /* 0x000fe20003f25270 */
[----:B------:R-:W-:Y:S01]  /*6f60*/  BSSY B0, `(.L_x_107) ;  /* 0x0000009000007945 */ /* 0x000fe20003800000 */
[----:B------:R-:W-:Y:S11]  /*6f70*/  ISETP.NE.AND P0, PT, R102, RZ, PT ;  /* 0x000000ff6600720c */ /* 0x000ff60003f05270 */
[----:B------:R-:W-:Y:S05]  /*6f80*/  @P1 IMAD R0, R94, 0x1000, R73 ;  /* 0x000010005e001824 */ /* 0x000fea00078e0249 */
[----:B------:R-:W-:Y:S05]  /*6f90*/  @P1 IADD3 R5, PT, PT, R0, UR44, RZ ;  /* 0x0000002c00051c10 */ /* 0x000fea000fffe0ff */
[----:B------:R-:W-:Y:S01]  /*6fa0*/  @P1 IMAD.IADD R5, R5, 0x1, R104 ;  /* 0x0000000105051824 */ /* 0x000fe200078e0268 */
[----:B------:R-:W-:Y:S06]  /*6fb0*/  @P0 BRA `(.L_x_108) ;  /* 0x00000000000c0947 */ /* 0x000fec0003800000 */
[----:B------:R-:W-:Y:S04]  /*6fc0*/  SHF.L.U32 R3, R93, 0x1f, RZ ;  /* 0x0000001f5d037819 */ /* 0x000fe800000006ff */
[----:B------:R-:W2:Y:S02]  /*6fd0*/  SYNCS.PHASECHK.TRANS64.TRYWAIT P0, [R4+URZ+0x30], R3 ;  /* 0x00003003040075a7 */ /* 0x000ea400080011ff */
[----:B--2---:R-:W-:Y:S05]  /*6fe0*/  @!P0 BRA `(.L_x_109) ;  /* 0x0000002400788947 */ /* 0x004fea0003800000 */
.L_x_108:
[----:B------:R-:W-:Y:S05]  /*6ff0*/  BSYNC B0 ;  /* 0x0000000000007941 */ /* 0x000fea0003800000 */
.L_x_107:
[----:B------:R-:W-:Y:S01]  /*7000*/  ISETP.NE.AND P0, PT, R103, RZ, PT ;  /* 0x000000ff6700720c */ /* 0x000fe20003f05270 */
[----:B--2---:R-:W-:Y:S02]  /*7010*/  VIADD R4, R4, 0x48 ;  /* 0x0000004804047836 */ /* 0x004fe40000000000 */
[----:B------:R-:W-:Y:S02]  /*7020*/  IMAD.U32 R3, RZ, RZ, UR46 ;  /* 0x0000002eff037e24 */ /* 0x000fe4000f8e00ff */
[----:B------:R-:W-:Y:S03]  /*7030*/  VIADD R94, R94, 0x1 ;  /* 0x000000015e5e7836 */ /* 0x000fe60000000000 */
[----:B------:R-:W-:Y:S05]  /*7040*/  PRMT R3, R3, 0x654, R4 ;  /* 0x0000065403037816 */ /* 0x000fea0000000004 */
[----:B------:R2:W3:Y:S04]  /*7050*/  @P0 LDS.128 R76, [R0+UR44+0x200] ;  /* 0x0002002c004c0984 */ /* 0x0004e80008000c00 */
[----:B------:R2:W4:Y:S01]  /*7060*/  @P0 LDS.128 R80, [R5+0x210] ;  /* 0x0002100005500984 */ /* 0x0005220000000c00 */
[C---:B------:R-:W-:Y:S01]  /*7070*/  ISETP.NE.AND P0, PT, R94.reuse, 0x3, PT ;  /* 0x000000035e00780c */ /* 0x040fe20003f05270 */
[----:B------:R-:W-:Y:S01]  /*7080*/  @!PT LDS RZ, [RZ] ;  /* 0x00000000fffff984 */ /* 0x000fe20000000800 */
[----:B------:R-:W-:Y:S01]  /*7090*/  @!PT LDS RZ, [RZ] ;  /* 0x00000000fffff984 */ /* 0x000fe20000000800 */
[----:B------:R-:W-:Y:S01]  /*70a0*/  @!PT LDS RZ, [RZ] ;  /* 0x00000000fffff984 */ /* 0x000fe20000000800 */
[----:B------:R-:W-:Y:S01]  /*70b0*/  @!PT LDS RZ, [RZ] ;  /* 0x00000000fffff984 */ /* 0x000fe20000000800 */
[----:B------:R5:W-:Y:S06]  /*70c0*/  MEMBAR.ALL.CTA ;  /* 0x0000000000007992 */ /* 0x000bec0000008000 */
[----:B-----5:R-:W5:Y:S01]  /*70d0*/  FENCE.VIEW.ASYNC.S ;  /* 0x00000000000073c6 */ /* 0x020f620000000000 */
[----:B------:R-:W-:Y:S02]  /*70e0*/  SEL R4, RZ, 0x1, P0 ;  /* 0x00000001ff047807 */ /* 0x000fe40000000000 */
[----:B------:R-:W-:Y:S02]  /*70f0*/  SEL R94, R94, RZ, P0 ;  /* 0x000000ff5e5e7207 */ /* 0x000fe40000000000 */
[----:B------:R-:W-:Y:S01]  /*7100*/  LOP3.LUT R93, R93, R4, RZ, 0x3c, !PT ;  /* 0x000000045d5d7212 */ /* 0x000fe200078e3cff */
[----:B-----5:R2:W-:Y:S06]  /*7110*/  SYNCS.ARRIVE.TRANS64.RED.A1T0 RZ, [R3+URZ], RZ ;  /* 0x000000ff03ff79a7 */ /* 0x0205ec00081004ff */
.L_x_106:
[----:B------:R-:W-:Y:S05]  /*7120*/  BSYNC B1 ;  /* 0x0000000000017941 */ /* 0x000fea0003800000 */
.L_x_105:
[----:B--2---:R-:W-:Y:S05]  /*7130*/  VIADD R0, R38, 0x40 ;  /* 0x0000004026007836 */ /* 0x004fea0000000000 */
[----:B------:R-:W-:Y:S04]  /*7140*/  SHF.R.U32.HI R0, RZ, 0x15, R0 ;  /* 0x00000015ff007819 */ /* 0x000fe80000011600 */
[----:B------:R-:W-:Y:S11]  /*7150*/  LOP3.LUT P0, RZ, R0, 0x3, R87, 0x48, !PT ;  /* 0x0000000300ff7812 */ /* 0x000ff60007804857 */
[----:B------:R-:W-:Y:S02]  /*7160*/  @!UPT UIADD3 URZ, UPT, UPT, URZ, URZ, URZ ;  /* 0x000000fffffff290 */ /* 0x000fe4000fffe0ff */
[----:B------:R-:W-:Y:S05]  /*7170*/  @!P0 BRA `(.L_x_110) ;  /* 0x0000000000408947 */ /* 0x000fea0003800000 */
[----:B------:R-:W2:Y:S01]  /*7180*/  LDCU.64 UR8, c[0x4][0x78] ;  /* 0x01000f00ff0877ac */ /* 0x000ea20008000a00 */
[----:B------:R-:W-:Y:S01]  /*7190*/  MOV R15, 0x0 ;  /* 0x00000000000f7802 */ /* 0x000fe20000000f00 */
[----:B------:R-:W-:Y:S02]  /*71a0*/  HFMA2 R12, -RZ, RZ, 0, 5.9604644775390625e-08 ;  /* 0x00000001ff0c7431 */ /* 0x000fe400000001ff */
[----:B------:R-:W-:Y:S02]  /*71b0*/  IMAD.MOV.U32 R8, RZ, RZ, 0x192 ;  /* 0x00000192ff087424 */ /* 0x000fe400078e00ff */
[----:B------:R-:W-:Y:S01]  /*71c0*/  IMAD.MOV.U32 R13, RZ, RZ, RZ ;  /* 0x000000ffff0d7224 */ /* 0x000fe200078e00ff */
[----:B------:R-:W5:Y:S01]  /*71d0*/  LDCU.64 UR6, c[0x4][0x80] ;  /* 0x01001000ff0677ac */ /* 0x000f620008000a00 */
[----:B------:R-:W1:Y:S01]  /*71e0*/  LDC.64 R14, c[0x4][R15] ;  /* 0x010000000f0e7b82 */ /* 0x000e620000000a00 */
[----:B------:R-:W3:Y:S01]  /*71f0*/  LDCU.64 UR4, c[0x4][0x18] ;  /* 0x01000300ff0477ac */ /* 0x000ee20008000a00 */
[----:B--2---:R-:W-:Y:S01]  /*7200*/  MOV R5, UR9 ;  /* 0x0000000900057c02 */ /* 0x004fe20008000f00 */
[----:B------:R-:W-:Y:S01]  /*7210*/  IMAD.U32 R4, RZ, RZ, UR8 ;  /* 0x00000008ff047e24 */ /* 0x000fe2000f8e00ff */
[----:B-----5:R-:W-:Y:S01]  /*7220*/  MOV R7, UR7 ;  /* 0x0000000700077c02 */ /* 0x020fe20008000f00 */
[----:B------:R-:W-:Y:S01]  /*7230*/  IMAD.U32 R6, RZ, RZ, UR6 ;  /* 0x00000006ff067e24 */ /* 0x000fe2000f8e00ff */
[----:B---3--:R-:W-:Y:S01]  /*7240*/  MOV R11, UR5 ;  /* 0x00000005000b7c02 */ /* 0x008fe20008000f00 */
[----:B------:R-:W-:Y:S02]  /*7250*/  IMAD.U32 R10, RZ, RZ, UR4 ;  /* 0x00000004ff0a7e24 */ /* 0x000fe4000f8e00ff */
[----:B------:R-:W-:Y:S07]  /*7260*/  LEPC R20, `(.L_x_110) ;  /* 0x000000001014794e */ /* 0x000fee0000000000 */
[----:B-1--4-:R-:W-:Y:S05]  /*7270*/  CALL.ABS.NOINC R14 ;  /* 0x000000000e007343 */ /* 0x012fea0003c00000 */
.L_x_110:
[----:B------:R-:W-:Y:S01]  /*7280*/  ISETP.NE.AND P0, PT, R98, RZ, PT ;  /* 0x000000ff6200720c */ /* 0x000fe20003f05270 */
[----:B------:R-:W-:Y:S05]  /*7290*/  WARPSYNC.ALL ;  /* 0x0000000000007948 */ /* 0x000fea0003800000 */
[----:B------:R-:W-:Y:S01]  /*72a0*/  R2UR UR4, R38 ;  /* 0x00000000260472ca */ /* 0x000fe200000e0000 */
[----:B------:R-:W-:Y:S01]  /*72b0*/  USHF.L.U32 UR6, UR45, 0xc, URZ ;  /* 0x0000000c2d067899 */ /* 0x000fe200080006ff */
[-C--:B---3--:R-:W-:Y:S01]  /*72c0*/  F2FP.F16.E4M3.UNPACK_B R41, R76.reuse ;  /* 0x0000004cff29723e */ /* 0x088fe200020006ff */
        /* <DEDUP_REMOVED lines=9> */
[----:B------:R-:W-:Y:S01]  /*7360*/  LDTM.16dp32bit_t0_t15.x32 R4, tmem[UR4+0x40] ;  /* 0x00004004000479ee */ /* 0x000fe20008a80000 */
[----:B------:R-:W2:Y:S01]  /*7370*/  LDTM.16dp32bit_t16_t31.x32 R4, tmem[UR4+0x60] ;  /* 0x00006004000479ee */ /* 0x000ea20008aa0000 */
[----:B-1----:R-:W-:Y:S01]  /*7380*/  LOP3.LUT R105, R73, UR6, RZ, 0xfc, !PT ;  /* 0x0000000649697c12 */ /* 0x002fe2000f8efcff */
[----:B------:R-:W-:Y:S01]  /*7390*/  HADD2.F32 R46, -RZ, R45.H1_H1 ;  /* 0x3000002dff2e7230 */ /* 0x000fe20000004100 */
[-C--:B------:R-:W-:Y:S01]  /*73a0*/  F2FP.F16.E4M3.UNPACK_B R53, R79.reuse ;  /* 0x0000004fff35723e */ /* 0x080fe200020006ff */
[----:B------:R-:W-:Y:S01]  /*73b0*/  HADD2.F32 R50, -RZ, R49.H1_H1 ;  /* 0x30000031ff327230 */ /* 0x000fe20000004100 */
[----:B------:R-:W-:Y:S01]  /*73c0*/  IADD3 R107, PT, PT, R105, UR44, RZ ;  /* 0x0000002c696b7c10 */ /* 0x000fe2000fffe0ff */
[----:B------:R-:W-:Y:S01]  /*73d0*/  HADD2.F32 R44, -RZ, R43.H1_H1 ;  /* 0x3000002bff2c7230 */ /* 0x000fe20000004100 */
[----:B------:R-:W-:Y:S01]  /*73e0*/  F2FP.F16.E4M3.UNPACK_B R55, R79.H1 ;  /* 0x0000004fff37723e */ /* 0x000fe200030006ff */
[----:B------:R-:W-:Y:S01]  /*73f0*/  HADD2.F32 R43, -RZ, R45.H0_H0 ;  /* 0x2000002dff2b7230 */ /* 0x000fe20000004100 */
[----:B------:R-:W-:Y:S01]  /*7400*/  IADD3 R118, PT, PT, R104, R107, RZ ;  /* 0x0000006b68767210 */ /* 0x000fe20007ffe0ff */
[----:B------:R-:W-:Y:S01]  /*7410*/  HADD2.F32 R54, -RZ, R53.H1_H1 ;  /* 0x30000035ff367230 */ /* 0x000fe20000004100 */
[-C--:B----4-:R-:W-:Y:S01]  /*7420*/  F2FP.F16.E4M3.UNPACK_B R57, R80.reuse ;  /* 0x00000050ff39723e */ /* 0x090fe200020006ff */
[--C-:B------:R-:W-:Y:S01]  /*7430*/  HADD2.F32 R45, -RZ, R47.reuse.H0_H0 ;  /* 0x2000002fff2d7230 */ /* 0x100fe20000004100 */
[----:B------:R-:W-:Y:S01]  /*7440*/  F2FP.F16.E4M3.UNPACK_B R59, R80.H1 ;  /* 0x00000050ff3b723e */ /* 0x000fe200030006ff */
[----:B------:R-:W-:Y:S01]  /*7450*/  HADD2.F32 R48, -RZ, R47.H1_H1 ;  /* 0x3000002fff307230 */ /* 0x000fe20000004100 */
[-C--:B------:R-:W-:Y:S01]  /*7460*/  F2FP.F16.E4M3.UNPACK_B R61, R81.reuse ;  /* 0x00000051ff3d723e */ /* 0x080fe200020006ff */
[----:B------:R-:W-:Y:S01]  /*7470*/  HADD2.F32 R47, -RZ, R49.H0_H0 ;  /* 0x20000031ff2f7230 */ /* 0x000fe20000004100 */
[----:B------:R-:W-:Y:S01]  /*7480*/  F2FP.F16.E4M3.UNPACK_B R63, R81.H1 ;  /* 0x00000051ff3f723e */ /* 0x000fe200030006ff */
[----:B------:R-:W-:Y:S01]  /*7490*/  HADD2.F32 R58, -RZ, R57.H1_H1 ;  /* 0x30000039ff3a7230 */ /* 0x000fe20000004100 */
[-C--:B------:R-:W-:Y:S01]  /*74a0*/  F2FP.F16.E4M3.UNPACK_B R65, R82.reuse ;  /* 0x00000052ff41723e */ /* 0x080fe200020006ff */
[----:B------:R-:W-:Y:S01]  /*74b0*/  HADD2.F32 R62, -RZ, R61.H1_H1 ;  /* 0x3000003dff3e7230 */ /* 0x000fe20000004100 */
[----:B------:R-:W-:Y:S01]  /*74c0*/  F2FP.F16.E4M3.UNPACK_B R67, R82.H1 ;  /* 0x00000052ff43723e */ /* 0x000fe200030006ff */
[----:B------:R-:W-:Y:S01]  /*74d0*/  HADD2.F32 R49, -RZ, R51.H0_H0 ;  /* 0x20000033ff317230 */ /* 0x000fe20000004100 */
[----:B------:R-:W-:Y:S01]  /*74e0*/  F2FP.F16.E4M3.UNPACK_B R69, R83 ;  /* 0x00000053ff45723e */ /* 0x000fe200020006ff */
[C---:B--2---:R-:W-:Y:S01]  /*74f0*/  FMUL R0, R37.reuse, R4 ;  /* 0x0000000425007220 */ /* 0x044fe20000400000 */
        /* <DEDUP_REMOVED lines=30> */
[----:B------:R-:W-:Y:S01]  /*76e0*/  FFMA R9, R39, R50, R9 ;  /* 0x0000003227097223 */ /* 0x000fe20000000009 */
[----:B------:R-:W-:Y:S01]  /*76f0*/  F2FP.SATFINITE.E4M3.F32.PACK_AB_MERGE_C R108, R7, R6, RZ ;  /* 0x00000006076c723e */ /* 0x000fe200048070ff */
[----:B------:R-:W-:Y:S01]  /*7700*/  HADD2.F32 R52, -RZ, R51.H1_H1 ;  /* 0x30000033ff347230 */ /* 0x000fe20000004100 */
[----:B------:R-:W-:Y:S01]  /*7710*/  F2FP.SATFINITE.E4M3.F32.PACK_AB_MERGE_C R109, R11, R10, RZ ;  /* 0x0000000a0b6d723e */ /* 0x000fe200048070ff */
[----:B------:R-:W-:Y:S01]  /*7720*/  HADD2.F32 R51, -RZ, R53.H0_H0 ;  /* 0x20000035ff337230 */ /* 0x000fe20000004100 */
[----:B------:R-:W-:Y:S01]  /*7730*/  F2FP.SATFINITE.E4M3.F32.PACK_AB_MERGE_C R108, R3, R0, R108 ;  /* 0x00000000036c723e */ /* 0x000fe2000480706c */
[----:B------:R-:W-:Y:S01]  /*7740*/  FMUL R14, R37, R14 ;  /* 0x0000000e250e7220 */ /* 0x000fe20000400000 */
[----:B------:R-:W-:Y:S01]  /*7750*/  F2FP.SATFINITE.E4M3.F32.PACK_AB_MERGE_C R109, R5, R4, R109 ;  /* 0x00000004056d723e */ /* 0x000fe2000480706d */
[----:B------:R-:W-:Y:S01]  /*7760*/  FMUL R15, R37, R15 ;  /* 0x0000000f250f7220 */ /* 0x000fe20000400000 */
[--C-:B------:R-:W-:Y:S02]  /*7770*/  HADD2.F32 R53, -RZ, R55.reuse.H0_H0 ;  /* 0x20000037ff357230 */ /* 0x100fe40000004100 */
[C---:B------:R-:W-:Y:S01]  /*7780*/  FFMA R14, R39.reuse, R49, R14 ;  /* 0x00000031270e7223 */ /* 0x040fe2000000000e */
[----:B------:R-:W-:Y:S02]  /*7790*/  HADD2.F32 R56, -RZ, R55.H1_H1 ;  /* 0x30000037ff387230 */ /* 0x000fe40000004100 */
[C---:B------:R-:W-:Y:S01]  /*77a0*/  FFMA R15, R39.reuse, R52, R15 ;  /* 0x00000034270f7223 */ /* 0x040fe2000000000f */
[C---:B------:R-:W-:Y:S01]  /*77b0*/  FFMA R12, R39.reuse, R51, R12 ;  /* 0x00000033270c7223 */ /* 0x040fe2000000000c */
[----:B------:R-:W-:Y:S01]  /*77c0*/  FFMA R13, R39, R54, R13 ;  /* 0x00000036270d7223 */ /* 0x000fe2000000000d */
[----:B------:R-:W-:Y:S02]  /*77d0*/  HADD2.F32 R55, -RZ, R57.H0_H0 ;  /* 0x20000039ff377230 */ /* 0x000fe40000004100 */
[C---:B------:R-:W-:Y:S01]  /*77e0*/  FMUL R18, R37.reuse, R18 ;  /* 0x0000001225127220 */ /* 0x040fe20000400000 */
[C---:B------:R-:W-:Y:S01]  /*77f0*/  FMUL R19, R37.reuse, R19 ;  /* 0x0000001325137220 */ /* 0x040fe20000400000 */
[--C-:B------:R-:W-:Y:S02]  /*7800*/  HADD2.F32 R57, -RZ, R59.reuse.H0_H0 ;  /* 0x2000003bff397230 */ /* 0x100fe40000004100 */
[----:B------:R-:W-:Y:S01]  /*7810*/  FMUL R22, R37, R22 ;  /* 0x0000001625167220 */ /* 0x000fe20000400000 */
[C---:B------:R-:W-:Y:S01]  /*7820*/  FFMA R18, R39.reuse, R53, R18 ;  /* 0x0000003527127223 */ /* 0x040fe20000000012 */
[----:B------:R-:W-:Y:S02]  /*7830*/  HADD2.F32 R60, -RZ, R59.H1_H1 ;  /* 0x3000003bff3c7230 */ /* 0x000fe40000004100 */
[----:B------:R-:W-:Y:S01]  /*7840*/  FFMA R19, R39, R56, R19 ;  /* 0x0000003827137223 */ /* 0x000fe20000000013 */
[----:B------:R-:W-:Y:S02]  /*7850*/  HADD2.F32 R59, -RZ, R61.H0_H0 ;  /* 0x2000003dff3b7230 */ /* 0x000fe40000004100 */
        /* <DEDUP_REMOVED lines=55> */
[----:B------:R-:W-:Y:S02]  /*7bd0*/  UIADD3 UR9, UPT, UPT, UR49, 0x40, URZ ;  /* 0x0000004031097890 */ /* 0x000fe4000fffe0ff */
[----:B------:R-:W-:Y:S02]  /*7be0*/  UIADD3 UR8, UPT, UPT, UR44, 0x3200, UR6 ;  /* 0x000032002c087890 */ /* 0x000fe4000fffe006 */
[----:B--2---:R-:W-:Y:S03]  /*7bf0*/  UIADD3 UR4, UP0, UPT, UR10, 0x680, URZ ;  /* 0x000006800a047890 */ /* 0x004fe6000ff1e0ff */
[----:B------:R-:W-:Y:S01]  /*7c00*/  UMOV UR10, UR50 ;  /* 0x00000032000a7c82 */ /* 0x000fe20008000000 */
[----:B------:R-:W-:Y:S03]  /*7c10*/  UIADD3.X UR5, UPT, UPT, URZ, UR11, URZ, UP0, !UPT ;  /* 0x0000000bff057290 */ /* 0x000fe600087fe4ff */
[----:B------:R-:W-:Y:S06]  /*7c20*/  UMOV UR11, UR36 ;  /* 0x00000024000b7c82 */ /* 0x000fec0008000000 */
[----:B------:R2:W-:Y:S02]  /*7c30*/  UTMASTG.3D [UR8], [UR4] ;  /* 0x00000008040073b5 */ /* 0x0005e40008010000 */
[----:B--2---:R0:W-:Y:S02]  /*7c40*/  UTMACMDFLUSH ;  /* 0x00000000000079b7 */ /* 0x0041e40000000000 */
.L_x_112:
[----:B------:R-:W-:Y:S05]  /*7c50*/  BSYNC.RECONVERGENT B0 ;  /* 0x0000000000007941 */ /* 0x000fea0003800200 */
.L_x_111:
        /* <DEDUP_REMOVED lines=9> */
.L_x_114:
[----:B------:R-:W-:Y:S05]  /*7cf0*/  BSYNC.RECONVERGENT B0 ;  /* 0x0000000000007941 */ /* 0x000fea0003800200 */
.L_x_113:
        /* <DEDUP_REMOVED lines=15> */
.L_x_118:
[----:B------:R-:W-:Y:S05]  /*7df0*/  BSYNC B0 ;  /* 0x0000000000007941 */ /* 0x000fea0003800000 */
.L_x_117:
        /* <DEDUP_REMOVED lines=18> */
.L_x_116:
[----:B------:R-:W-:Y:S05]  /*7f20*/  BSYNC B1 ;  /* 0x0000000000017941 */ /* 0x000fea0003800000 */
.L_x_115:
        /* <DEDUP_REMOVED lines=21> */
.L_x_120:
        /* <DEDUP_REMOVED lines=12> */
[--C-:B------:R-:W-:Y:S01]  /*8140*/  HADD2.F32 R41, -RZ, R76.reuse.H0_H0 ;  /* 0x2000004cff297230 */ /* 0x100fe20000004100 */
[----:B------:R-:W-:Y:S01]  /*8150*/  F2FP.F16.E4M3.UNPACK_B R78, R78.H1 ;  /* 0x0000004eff4e723e */ /* 0x000fe200030006ff */
[----:B------:R-:W-:Y:S01]  /*8160*/  LDTM.16dp32bit_t0_t15.x32 R4, tmem[UR4+0x80] ;  /* 0x00008004000479ee */ /* 0x000fe20008a80000 */
[----:B------:R-:W2:Y:S01]  /*8170*/  LDTM.16dp32bit_t16_t31.x32 R4, tmem[UR4+0xa0] ;  /* 0x0000a004000479ee */ /* 0x000ea20008aa0000 */
[----:B------:R-:W-:Y:S01]  /*8180*/  NOP ;  /* 0x0000000000007918 */ /* 0x000fe20000000000 */
[----:B------:R-:W-:Y:S01]  /*8190*/  LOP3.LUT R71, R73, UR5, RZ, 0xfc, !PT ;  /* 0x0000000549477c12 */ /* 0x000fe2000f8efcff */
[--C-:B------:R-:W-:Y:S01]  /*81a0*/  HADD2.F32 R43, -RZ, R45.reuse.H0_H0 ;  /* 0x2000002dff2b7230 */ /* 0x100fe20000004100 */
[----:B------:R-:W-:Y:S01]  /*81b0*/  R2UR UR6, R100 ;  /* 0x00000000640672ca */ /* 0x000fe200000e0000 */
[----:B------:R-:W-:Y:S01]  /*81c0*/  HADD2.F32 R46, -RZ, R45.H1_H1 ;  /* 0x3000002dff2e7230 */ /* 0x000fe20000004100 */
[----:B------:R-:W-:Y:S01]  /*81d0*/  IADD3 R101, PT, PT, R71, UR44, RZ ;  /* 0x0000002c47657c10 */ /* 0x000fe2000fffe0ff */
[--C-:B------:R-:W-:Y:S01]  /*81e0*/  HADD2.F32 R47, -RZ, R49.reuse.H0_H0 ;  /* 0x20000031ff2f7230 */ /* 0x100fe20000004100 */
[----:B------:R-:W-:Y:S01]  /*81f0*/  F2FP.F16.E4M3.UNPACK_B R53, R79 ;  /* 0x0000004fff35723e */ /* 0x000fe200020006ff */
[----:B------:R-:W-:Y:S01]  /*8200*/  HADD2.F32 R50, -RZ, R49.H1_H1 ;  /* 0x30000031ff327230 */ /* 0x000fe20000004100 */
[----:B-1----:R-:W-:Y:S01]  /*8210*/  IADD3 R108, PT, PT, R104, R101, RZ ;  /* 0x00000065686c7210 */ /* 0x002fe20007ffe0ff */
[----:B------:R-:W-:Y:S01]  /*8220*/  HADD2.F32 R44, -RZ, R76.H1_H1 ;  /* 0x3000004cff2c7230 */ /* 0x000fe20000004100 */
[----:B----4-:R-:W-:Y:S01]  /*8230*/  F2FP.F16.E4M3.UNPACK_B R57, R80 ;  /* 0x00000050ff39723e */ /* 0x010fe200020006ff */
[--C-:B------:R-:W-:Y:S01]  /*8240*/  HADD2.F32 R51, -RZ, R53.reuse.H0_H0 ;  /* 0x20000035ff337230 */ /* 0x100fe20000004100 */
[----:B------:R-:W-:Y:S01]  /*8250*/  F2FP.F16.E4M3.UNPACK_B R61, R81 ;  /* 0x00000051ff3d723e */ /* 0x000fe200020006ff */
[----:B------:R-:W-:Y:S01]  /*8260*/  HADD2.F32 R54, -RZ, R53.H1_H1 ;  /* 0x30000035ff367230 */ /* 0x000fe20000004100 */
[----:B------:R-:W-:Y:S01]  /*8270*/  F2FP.F16.E4M3.UNPACK_B R65, R82 ;  /* 0x00000052ff41723e */ /* 0x000fe200020006ff */
[----:B------:R-:W-:Y:S01]  /*8280*/  UIADD3 UR4, UPT, UPT, UR6, 0xb0, URZ ;  /* 0x000000b006047890 */ /* 0x000fe2000fffe0ff */
[--C-:B------:R-:W-:Y:S01]  /*8290*/  HADD2.F32 R55, -RZ, R57.reuse.H0_H0 ;  /* 0x20000039ff377230 */ /* 0x100fe20000004100 */
[----:B------:R-:W-:Y:S01]  /*82a0*/  F2FP.F16.E4M3.UNPACK_B R69, R83 ;  /* 0x00000053ff45723e */ /* 0x000fe200020006ff */
[----:B------:R-:W-:Y:S01]  /*82b0*/  HADD2.F32 R58, -RZ, R57.H1_H1 ;  /* 0x30000039ff3a7230 */ /* 0x000fe20000004100 */
[----:B------:R-:W-:Y:S01]  /*82c0*/  UPRMT UR4, UR46, 0x654, UR4 ;  /* 0x000006542e047896 */ /* 0x000fe20008000004 */
[--C-:B------:R-:W-:Y:S01]  /*82d0*/  HADD2.F32 R59, -RZ, R61.reuse.H0_H0 ;  /* 0x2000003dff3b7230 */ /* 0x100fe20000004100 */
[----:B------:R-:W-:Y:S01]  /*82e0*/  F2FP.F16.E4M3.UNPACK_B R79, R79.H1 ;  /* 0x0000004fff4f723e */ /* 0x000fe200030006ff */
[C---:B--2---:R-:W-:Y:S01]  /*82f0*/  FMUL R4, R37.reuse, R4 ;  /* 0x0000000425047220 */ /* 0x044fe20000400000 */
[C---:B------:R-:W-:Y:S01]  /*8300*/  FMUL R5, R37.reuse, R5 ;  /* 0x0000000525057220 */ /* 0x040fe20000400000 */
[C---:B------:R-:W-:Y:S01]  /*8310*/  FMUL R8, R37.reuse, R8 ;  /* 0x0000000825087220 */ /* 0x040fe20000400000 */
[----:B------:R-:W-:Y:S01]  /*8320*/  FMUL R9, R37, R9 ;  /* 0x0000000925097220 */ /* 0x000fe20000400000 */
[C---:B------:R-:W-:Y:S01]  /*8330*/  FFMA R4, R39.reuse, R40, R4 ;  /* 0x0000002827047223 */ /* 0x040fe20000000004 */
[----:B------:R-:W-:Y:S01]  /*8340*/  FFMA R5, R39, R42, R5 ;  /* 0x0000002a27057223 */ /* 0x000fe20000000005 */
[----:B------:R-:W-:Y:S01]  /*8350*/  SYNCS.ARRIVE.TRANS64.RED.A1T0 RZ, [UR4], RZ ;  /* 0x000000ffffff79a7 */ /* 0x000fe20008100404 */
        /* <DEDUP_REMOVED lines=9> */
[--C-:B------:R-:W-:Y:S02]  /*83f0*/  HADD2.F32 R63, -RZ, R65.reuse.H0_H0 ;  /* 0x20000041ff3f7230 */ /* 0x100fe40000004100 */
[C---:B------:R-:W-:Y:S01]  /*8400*/  FMUL R24, R37.reuse, R28 ;  /* 0x0000001c25187220 */ /* 0x040fe20000400000 */
[----:B------:R-:W-:Y:S02]  /*8410*/  HADD2.F32 R66, -RZ, R65.H1_H1 ;  /* 0x30000041ff427230 */ /* 0x000fe40000004100 */
[C---:B------:R-:W-:Y:S01]  /*8420*/  FMUL R25, R37.reuse, R29 ;  /* 0x0000001d25197220 */ /* 0x040fe20000400000 */
[--C-:B------:R-:W-:Y:S02]  /*8430*/  HADD2.F32 R67, -RZ, R69.reuse.H0_H0 ;  /* 0x20000045ff437230 */ /* 0x100fe40000004100 */
[C---:B------:R-:W-:Y:S01]  /*8440*/  FMUL R28, R37.reuse, R32 ;  /* 0x00000020251c7220 */ /* 0x040fe20000400000 */
[----:B------:R-:W-:Y:S02]  /*8450*/  HADD2.F32 R70, -RZ, R69.H1_H1 ;  /* 0x30000045ff467230 */ /* 0x000fe40000004100 */
[C---:B------:R-:W-:Y:S01]  /*8460*/  FMUL R29, R37.reuse, R33 ;  /* 0x00000021251d7220 */ /* 0x040fe20000400000 */
        /* <DEDUP_REMOVED lines=8> */
[C---:B------:R-:W-:Y:S01]  /*84f0*/  FFMA R9, R39.reuse, R46, R9 ;  /* 0x0000002e27097223 */ /* 0x040fe20000000009 */
[----:B------:R-:W-:Y:S01]  /*8500*/  F2FP.F16.E4M3.UNPACK_B R80, R80.H1 ;  /* 0x00000050ff50723e */ /* 0x000fe200030006ff */
[----:B------:R-:W-:Y:S01]  /*8510*/  FFMA R10, R39, R45, R10 ;  /* 0x0000002d270a7223 */ /* 0x000fe2000000000a */
[----:B------:R-:W-:Y:S01]  /*8520*/  F2FP.SATFINITE.E4M3.F32.PACK_AB_MERGE_C R100, R7, R6, RZ ;  /* 0x000000060764723e */ /* 0x000fe200048070ff */
[C---:B------:R-:W-:Y:S01]  /*8530*/  FMUL R11, R37.reuse, R11 ;  /* 0x0000000b250b7220 */ /* 0x040fe20000400000 */
[--C-:B------:R-:W-:Y:S02]  /*8540*/  HADD2.F32 R49, -RZ, R78.reuse.H0_H0 ;  /* 0x2000004eff317230 */ /* 0x100fe40000004100 */
[----:B------:R-:W-:Y:S01]  /*8550*/  FMUL R14, R37, R14 ;  /* 0x0000000e250e7220 */ /* 0x000fe20000400000 */
[----:B------:R-:W-:Y:S01]  /*8560*/  HADD2.F32 R52, -RZ, R78.H1_H1 ;  /* 0x3000004eff347230 */ /* 0x000fe20000004100 */
[----:B------:R-:W-:Y:S01]  /*8570*/  F2FP.SATFINITE.E4M3.F32.PACK_AB_MERGE_C R100, R5, R4, R100 ;  /* 0x000000040564723e */ /* 0x000fe20004807064 */
        /* <DEDUP_REMOVED lines=13> */
[----:B------:R-:W-:Y:S01]  /*8650*/  FFMA R17, R39, R54, R17 ;  /* 0x0000003627117223 */ /* 0x000fe20000000011 */
[----:B------:R-:W-:Y:S01]  /*8660*/  FMUL R19, R37, R19 ;  /* 0x0000001325137220 */ /* 0x000fe20000400000 */
[--C-:B------:R-:W-:Y:S02]  /*8670*/  HADD2.F32 R57, -RZ, R80.reuse.H0_H0 ;  /* 0x20000050ff397230 */ /* 0x100fe40000004100 */
[----:B------:R-:W-:Y:S01]  /*8680*/  FFMA R18, R39, R53, R18 ;  /* 0x0000003527127223 */ /* 0x000fe20000000012 */
[----:B------:R-:W-:Y:S02]  /*8690*/  HADD2.F32 R60, -RZ, R80.H1_H1 ;  /* 0x30000050ff3c7230 */ /* 0x000fe40000004100 */
[----:B------:R-:W-:Y:S01]  /*86a0*/  FMUL R22, R37, R22 ;  /* 0x0000001625167220 */ /* 0x000fe20000400000 */
        /* <DEDUP_REMOVED lines=34> */
[----:B------:R-:W-:Y:S01]  /*88d0*/  F2FP.SATFINITE.E4M3.F32.PACK_AB_MERGE_C R102, R13, R12, R102 ;  /* 0x0000000c0d66723e */ /* 0x000fe20004807066 */
[----:B------:R-:W-:Y:S01]  /*88e0*/  UIADD3 UR4, UPT, UPT, UR45, 0x1, URZ ;  /* 0x000000012d047890 */ /* 0x000fe2000fffe0ff */
        /* <DEDUP_REMOVED lines=28> */
.L_x_122:
[----:B------:R-:W-:Y:S05]  /*8ab0*/  BSYNC.RECONVERGENT B0 ;  /* 0x0000000000007941 */ /* 0x000fea0003800200 */
.L_x_121:
[----:B------:R-:W-:Y:S01]  /*8ac0*/  IADD3 R0, PT, PT, R36, 0x1, RZ ;  /* 0x0000000124007810 */ /* 0x000fe20007ffe0ff */
[----:B------:R-:W-:Y:S04]  /*8ad0*/  BSSY.RECONVERGENT B0, `(.L_x_123) ;  /* 0x0000003000007945 */ /* 0x000fe80003800200 */
[----:B------:R-:W-:Y:S05]  /*8ae0*/  @P0 BRA `(.L_x_124) ;  /* 0x0000000000040947 */ /* 0x000fea0003800000 */
[----:B------:R-:W-:Y:S04]  /*8af0*/  DEPBAR.LE SB0, 0x1 ;  /* 0x000080400000791a */ /* 0x000fe80000000000 */
.L_x_124:
[----:B------:R-:W-:Y:S05]  /*8b00*/  BSYNC.RECONVERGENT B0 ;  /* 0x0000000000007941 */ /* 0x000fea0003800200 */
.L_x_123:
[----:B------:R-:W-:Y:S01]  /*8b10*/  R2UR UR6, R88 ;  /* 0x00000000580672ca */ /* 0x000fe200000e0000 */
[----:B------:R-:W-:Y:S01]  /*8b20*/  BAR.SYNC.DEFER_BLOCKING 0x1, 0x80 ;  /* 0x0042000000007b1d */ /* 0x000fe20000010000 */
[----:B------:R-:W-:Y:S01]  /*8b30*/  R2UR UR5, R89 ;  /* 0x00000000590572ca */ /* 0x000fe200000e0000 */
[----:B------:R-:W-:Y:S01]  /*8b40*/  UISETP.NE.AND UP1, UPT, UR47, URZ, UPT ;  /* 0x000000ff2f00728c */ /* 0x000fe2000bf25270 */
[----:B------:R-:W-:Y:S01]  /*8b50*/  ISETP.NE.AND P0, PT, R91, 0x2, PT ;  /* 0x000000025b00780c */ /* 0x000fe20003f05270 */
[----:B------:R-:W-:Y:S01]  /*8b60*/  UISETP.NE.AND UP0, UPT, UR4, 0x2, UPT ;  /* 0x000000020400788c */ /* 0x000fe2000bf05270 */
[----:B------:R-:W-:Y:S02]  /*8b70*/  ISETP.NE.AND P1, PT, R0, 0x4, PT ;  /* 0x000000040000780c */ /* 0x000fe40003f25270 */
[----:B------:R-:W-:Y:S01]  /*8b80*/  SEL R4, RZ, 0x1, P0 ;  /* 0x00000001ff047807 */ /* 0x000fe20000000000 */
[----:B------:R-:W-:Y:S01]  /*8b90*/  USEL UR45, UR4, URZ, UP0 ;  /* 0x000000ff042d7287 */ /* 0x000fe20008000000 */
[----:B------:R-:W-:Y:S02]  /*8ba0*/  SEL R3, RZ, 0x1, P1 ;  /* 0x00000001ff037807 */ /* 0x000fe40000800000 */
[----:B------:R-:W-:Y:S01]  /*8bb0*/  LOP3.LUT R95, R95, R4, RZ, 0x3c, !PT ;  /* 0x000000045f5f7212 */ /* 0x000fe200078e3cff */
[----:B------:R-:W-:Y:S01]  /*8bc0*/  UIADD3 UR24, UPT, UPT, UR37, UR6, URZ ;  /* 0x0000000625187290 */ /* 0x000fe2000fffe0ff */
[----:B------:R-:W-:Y:S01]  /*8bd0*/  LOP3.LUT R96, R96, R3, RZ, 0x3c, !PT ;  /* 0x0000000360607212 */ /* 0x000fe200078e3cff */
[----:B------:R-:W-:Y:S01]  /*8be0*/  UIADD3 UR20, UPT, UPT, UR38, UR5, URZ ;  /* 0x0000000526147290 */ /* 0x000fe2000fffe0ff */
[----:B------:R-:W-:Y:S02]  /*8bf0*/  SEL R91, R91, RZ, P0 ;  /* 0x000000ff5b5b7207 */ /* 0x000fe40000000000 */
[----:B------:R-:W-:Y:S01]  /*8c00*/  SEL R36, R0, RZ, P1 ;  /* 0x000000ff00247207 */ /* 0x000fe20000800000 */
[----:B------:R-:W-:Y:S01]  /*8c10*/  UMOV UR36, UR60 ;  /* 0x0000003c00247c82 */ /* 0x000fe20008000000 */
[----:B------:R-:W-:Y:S07]  /*8c20*/  BRA.U UP1, `(.L_x_125) ;  /* 0xffffffc501dc7547 */ /* 0x000fee000b83ffff */
[----:B------:R-:W-:Y:S05]  /*8c30*/  EXIT ;  /* 0x000000000000794d */ /* 0x000fea0003800000 */
.L_x_24:
[----:B---3--:R3:W4:Y:S02]  /*8c40*/  SYNCS.PHASECHK.TRANS64.TRYWAIT P0, [R3+URZ+0xe0], R2 ;  /* 0x0000e002030075a7 */ /* 0x00872400080011ff */
[----:B----4-:R-:W-:Y:S05]  /*8c50*/  @!P0 NANOSLEEP.SYNCS 0x989680 ;  /* 0x009896800000895d */ /* 0x010fea0003900000 */
[----:B------:R-:W4:Y:S02]  /*8c60*/  @!P0 SYNCS.PHASECHK.TRANS64 P0, [R3+URZ+0xe0], R2 ;  /* 0x0000e002030085a7 */ /* 0x000f2400080010ff */
[----:B----4-:R-:W-:Y:S05]  /*8c70*/  @!P0 BRA `(.L_x_24) ;  /* 0xfffffffc00f08947 */ /* 0x010fea000383ffff */
[----:B------:R-:W-:Y:S05]  /*8c80*/  BRA `(.L_x_126) ;  /* 0xffffff8800f47947 */ /* 0x000fea000383ffff */
.L_x_27:
[----:B--2---:R-:W-:-:S07]  /*8c90*/  MOV R0, UR33 ;  /* 0x0000002100007c02 */ /* 0x004fce0008000f00 */
.L_x_127:
[----:B--2---:R2:W3:Y:S02]  /*8ca0*/  SYNCS.PHASECHK.TRANS64.TRYWAIT P0, [R0+URZ+0x18], R3 ;  /* 0x00001803000075a7 */ /* 0x0044e400080011ff */
[----:B---3--:R-:W-:Y:S05]  /*8cb0*/  @!P0 NANOSLEEP.SYNCS 0x989680 ;  /* 0x009896800000895d */ /* 0x008fea0003900000 */
[----:B------:R-:W3:Y:S02]  /*8cc0*/  @!P0 SYNCS.PHASECHK.TRANS64 P0, [R0+URZ+0x18], R3 ;  /* 0x00001803000085a7 */ /* 0x000ee400080010ff */
[----:B---3--:R-:W-:Y:S05]  /*8cd0*/  @!P0 BRA `(.L_x_127) ;  /* 0xfffffffc00f08947 */ /* 0x008fea000383ffff */
[----:B------:R-:W-:Y:S05]  /*8ce0*/  BRA `(.L_x_26) ;  /* 0xffffff8c003c7947 */ /* 0x000fea000383ffff */
.L_x_34:
[----:B-1----:R-:W-:-:S07]  /*8cf0*/  MOV R0, UR33 ;  /* 0x0000002100007c02 */ /* 0x002fce0008000f00 */
.L_x_128:
[----:B-1----:R1:W2:Y:S02]  /*8d00*/  SYNCS.PHASECHK.TRANS64.TRYWAIT P0, [R0+URZ+0x18], R3 ;  /* 0x00001803000075a7 */ /* 0x0022a400080011ff */
[----:B--2---:R-:W-:Y:S05]  /*8d10*/  @!P0 NANOSLEEP.SYNCS 0x989680 ;  /* 0x009896800000895d */ /* 0x004fea0003900000 */
[----:B------:R-:W2:Y:S02]  /*8d20*/  @!P0 SYNCS.PHASECHK.TRANS64 P0, [R0+URZ+0x18], R3 ;  /* 0x00001803000085a7 */ /* 0x000ea400080010ff */
[----:B--2---:R-:W-:Y:S05]  /*8d30*/  @!P0 BRA `(.L_x_128) ;  /* 0xfffffffc00f08947 */ /* 0x004fea000383ffff */
[----:B------:R-:W-:Y:S05]  /*8d40*/  BRA `(.L_x_33) ;  /* 0xffffff90002c7947 */ /* 0x000fea000383ffff */
.L_x_39:
[----:B-1----:R1:W2:Y:S02]  /*8d50*/  SYNCS.PHASECHK.TRANS64.TRYWAIT P0, [R3+URZ+0x70], R0 ;  /* 0x00007000030075a7 */ /* 0x0022a400080011ff */
[----:B--2---:R-:W-:Y:S05]  /*8d60*/  @!P0 NANOSLEEP.SYNCS 0x989680 ;  /* 0x009896800000895d */ /* 0x004fea0003900000 */
[----:B------:R-:W2:Y:S02]  /*8d70*/  @!P0 SYNCS.PHASECHK.TRANS64 P0, [R3+URZ+0x70], R0 ;  /* 0x00007000030085a7 */ /* 0x000ea400080010ff */
[----:B--2---:R-:W-:Y:S05]  /*8d80*/  @!P0 BRA `(.L_x_39) ;  /* 0xfffffffc00f08947 */ /* 0x004fea000383ffff */
[----:B------:R-:W-:Y:S05]  /*8d90*/  BRA `(.L_x_129) ;  /* 0xffffff9000fc7947 */ /* 0x000fea000383ffff */
.L_x_43:
[----:B-1----:R-:W-:-:S07]  /*8da0*/  MOV R0, UR4 ;  /* 0x0000000400007c02 */ /* 0x002fce0008000f00 */
.L_x_130:
[----:B-1----:R1:W2:Y:S02]  /*8db0*/  SYNCS.PHASECHK.TRANS64.TRYWAIT P0, [R0+URZ], R3 ;  /* 0x00000003000075a7 */ /* 0x0022a400080011ff */
[----:B--2---:R-:W-:Y:S05]  /*8dc0*/  @!P0 NANOSLEEP.SYNCS 0x989680 ;  /* 0x009896800000895d */ /* 0x004fea0003900000 */
[----:B------:R-:W2:Y:S02]  /*8dd0*/  @!P0 SYNCS.PHASECHK.TRANS64 P0, [R0+URZ], R3 ;  /* 0x00000003000085a7 */ /* 0x000ea400080010ff */
[----:B--2---:R-:W-:Y:S05]  /*8de0*/  @!P0 BRA `(.L_x_130) ;  /* 0xfffffffc00f08947 */ /* 0x004fea000383ffff */
[----:B------:R-:W-:Y:S05]  /*8df0*/  BRA `(.L_x_131) ;  /* 0xffffff9800a87947 */ /* 0x000fea000383ffff */
.L_x_44:
[----:B------:R-:W-:-:S07]  /*8e00*/  MOV R0, UR5 ;  /* 0x0000000500007c02 */ /* 0x000fce0008000f00 */
.L_x_132:
[----:B-1----:R1:W2:Y:S02]  /*8e10*/  SYNCS.PHASECHK.TRANS64.TRYWAIT P0, [R0+URZ], R3 ;  /* 0x00000003000075a7 */ /* 0x0022a400080011ff */
[----:B--2---:R-:W-:Y:S05]  /*8e20*/  @!P0 NANOSLEEP.SYNCS 0x989680 ;  /* 0x009896800000895d */ /* 0x004fea0003900000 */
[----:B------:R-:W2:Y:S02]  /*8e30*/  @!P0 SYNCS.PHASECHK.TRANS64 P0, [R0+URZ], R3 ;  /* 0x00000003000085a7 */ /* 0x000ea400080010ff */
[----:B--2---:R-:W-:Y:S05]  /*8e40*/  @!P0 BRA `(.L_x_132) ;  /* 0xfffffffc00f08947 */ /* 0x004fea000383ffff */
[----:B------:R-:W-:Y:S05]  /*8e50*/  BRA `(.L_x_133) ;  /* 0xffffff9800b47947 */ /* 0x000fea000383ffff */
.L_x_47:
[----:B--2---:R2:W3:Y:S02]  /*8e60*/  SYNCS.PHASECHK.TRANS64.TRYWAIT P0, [R2+URZ+0xd0], R5 ;  /* 0x0000d005020075a7 */ /* 0x0044e400080011ff */
[----:B---3--:R-:W-:Y:S05]  /*8e70*/  @!P0 NANOSLEEP.SYNCS 0x989680 ;  /* 0x009896800000895d */ /* 0x008fea0003900000 */
[----:B------:R-:W3:Y:S02]  /*8e80*/  @!P0 SYNCS.PHASECHK.TRANS64 P0, [R2+URZ+0xd0], R5 ;  /* 0x0000d005020085a7 */ /* 0x000ee400080010ff */
[----:B---3--:R-:W-:Y:S05]  /*8e90*/  @!P0 BRA `(.L_x_47) ;  /* 0xfffffffc00f08947 */ /* 0x008fea000383ffff */
[----:B------:R-:W-:Y:S05]  /*8ea0*/  BRA `(.L_x_134) ;  /* 0xffffff9c00107947 */ /* 0x000fea000383ffff */
.L_x_48:
[----:B------:R-:W-:-:S07]  /*8eb0*/  MOV R2, UR4 ;  /* 0x0000000400027c02 */ /* 0x000fce0008000f00 */
.L_x_135:
[----:B--2---:R2:W3:Y:S02]  /*8ec0*/  SYNCS.PHASECHK.TRANS64.TRYWAIT P0, [R2+URZ+0x80], R5 ;  /* 0x00008005020075a7 */ /* 0x0044e400080011ff */
[----:B---3--:R-:W-:Y:S05]  /*8ed0*/  @!P0 NANOSLEEP.SYNCS 0x989680 ;  /* 0x009896800000895d */ /* 0x008fea0003900000 */
[----:B------:R-:W3:Y:S02]  /*8ee0*/  @!P0 SYNCS.PHASECHK.TRANS64 P0, [R2+URZ+0x80], R5 ;  /* 0x00008005020085a7 */ /* 0x000ee400080010ff */
[----:B---3--:R-:W-:Y:S05]  /*8ef0*/  @!P0 BRA `(.L_x_135) ;  /* 0xfffffffc00f08947 */ /* 0x008fea000383ffff */
[----:B------:R-:W-:Y:S05]  /*8f00*/  BRA `(.L_x_136) ;  /* 0xffffff9c00207947 */ /* 0x000fea000383ffff */
.L_x_49:
[----:B--2---:R2:W3:Y:S02]  /*8f10*/  SYNCS.PHASECHK.TRANS64.TRYWAIT P1, [R2+URZ+0x70], R5 ;  /* 0x00007005020075a7 */ /* 0x0044e400080211ff */
[----:B---3--:R-:W-:Y:S05]  /*8f20*/  @!P1 NANOSLEEP.SYNCS 0x989680 ;  /* 0x009896800000995d */ /* 0x008fea0003900000 */
[----:B------:R-:W3:Y:S02]  /*8f30*/  @!P1 SYNCS.PHASECHK.TRANS64 P1, [R2+URZ+0x70], R5 ;  /* 0x00007005020095a7 */ /* 0x000ee400080210ff */
[----:B---3--:R-:W-:Y:S05]  /*8f40*/  @!P1 BRA `(.L_x_49) ;  /* 0xfffffffc00f09947 */ /* 0x008fea000383ffff */
[----:B------:R-:W-:Y:S05]  /*8f50*/  BRA `(.L_x_137) ;  /* 0xffffff9c00507947 */ /* 0x000fea000383ffff */
.L_x_52:
[----:B------:R-:W-:-:S07]  /*8f60*/  MOV R0, UR4 ;  /* 0x0000000400007c02 */ /* 0x000fce0008000f00 */
.L_x_138:
[----:B--2---:R2:W3:Y:S02]  /*8f70*/  SYNCS.PHASECHK.TRANS64.TRYWAIT P0, [R0+URZ+0x80], R3 ;  /* 0x00008003000075a7 */ /* 0x0044e400080011ff */
[----:B---3--:R-:W-:Y:S05]  /*8f80*/  @!P0 NANOSLEEP.SYNCS 0x989680 ;  /* 0x009896800000895d */ /* 0x008fea0003900000 */
[----:B------:R-:W3:Y:S02]  /*8f90*/  @!P0 SYNCS.PHASECHK.TRANS64 P0, [R0+URZ+0x80], R3 ;  /* 0x00008003000085a7 */ /* 0x000ee400080010ff */
[----:B---3--:R-:W-:Y:S05]  /*8fa0*/  @!P0 BRA `(.L_x_138) ;  /* 0xfffffffc00f08947 */ /* 0x008fea000383ffff */
[----:B------:R-:W-:Y:S05]  /*8fb0*/  BRA `(.L_x_51) ;  /* 0xffffff9c00a47947 */ /* 0x000fea000383ffff */
.L_x_59:
[----:B-1----:R1:W2:Y:S02]  /*8fc0*/  SYNCS.PHASECHK.TRANS64.TRYWAIT P1, [R0+URZ+0x70], R5 ;  /* 0x00007005000075a7 */ /* 0x0022a400080211ff */
[----:B--2---:R-:W-:Y:S05]  /*8fd0*/  @!P1 NANOSLEEP.SYNCS 0x989680 ;  /* 0x009896800000995d */ /* 0x004fea0003900000 */
[----:B------:R-:W2:Y:S02]  /*8fe0*/  @!P1 SYNCS.PHASECHK.TRANS64 P1, [R0+URZ+0x70], R5 ;  /* 0x00007005000095a7 */ /* 0x000ea400080210ff */
[----:B--2---:R-:W-:Y:S05]  /*8ff0*/  @!P1 BRA `(.L_x_59) ;  /* 0xfffffffc00f09947 */ /* 0x004fea000383ffff */
[----:B------:R-:W-:Y:S05]  /*9000*/  BRA `(.L_x_139) ;  /* 0xffffffa400387947 */ /* 0x000fea000383ffff */
.L_x_60:
[----:B------:R-:W-:-:S07]  /*9010*/  MOV R3, UR47 ;  /* 0x0000002f00037c02 */ /* 0x000fce0008000f00 */
.L_x_140:
[----:B-1----:R1:W2:Y:S02]  /*9020*/  SYNCS.PHASECHK.TRANS64.TRYWAIT P0, [R3+URZ+0xb0], R0 ;  /* 0x0000b000030075a7 */ /* 0x0022a400080011ff */
[----:B--2---:R-:W-:Y:S05]  /*9030*/  @!P0 NANOSLEEP.SYNCS 0x989680 ;  /* 0x009896800000895d */ /* 0x004fea0003900000 */
[----:B------:R-:W2:Y:S02]  /*9040*/  @!P0 SYNCS.PHASECHK.TRANS64 P0, [R3+URZ+0xb0], R0 ;  /* 0x0000b000030085a7 */ /* 0x000ea400080010ff */
[----:B--2---:R-:W-:Y:S05]  /*9050*/  @!P0 BRA `(.L_x_140) ;  /* 0xfffffffc00f08947 */ /* 0x004fea000383ffff */
[----:B------:R-:W-:Y:S05]  /*9060*/  BRA `(.L_x_141) ;  /* 0xffffffa400847947 */ /* 0x000fea000383ffff */
.L_x_63:
[----:B------:R-:W-:Y:S07]  /*9070*/  MOV R0, UR7 ;  /* 0x0000000700007c02 */ /* 0x000fee0008000f00 */
.L_x_142:
[----:B-1----:R1:W2:Y:S02]  /*9080*/  SYNCS.PHASECHK.TRANS64.TRYWAIT P0, [R0+URZ], R3 ;  /* 0x00000003000075a7 */ /* 0x0022a400080011ff */
[----:B--2---:R-:W-:Y:S05]  /*9090*/  @!P0 NANOSLEEP.SYNCS 0x989680 ;  /* 0x009896800000895d */ /* 0x004fea0003900000 */
[----:B------:R-:W2:Y:S02]  /*90a0*/  @!P0 SYNCS.PHASECHK.TRANS64 P0, [R0+URZ], R3 ;  /* 0x00000003000085a7 */ /* 0x000ea400080010ff */
[----:B--2---:R-:W-:Y:S05]  /*90b0*/  @!P0 BRA `(.L_x_142) ;  /* 0xfffffffc00f08947 */ /* 0x004fea000383ffff */
[----:B------:R-:W-:Y:S05]  /*90c0*/  BRA `(.L_x_62) ;  /* 0xffffffa400a07947 */ /* 0x000fea000383ffff */
.L_x_66:
[----:B------:R-:W-:-:S07]  /*90d0*/  MOV R0, UR4 ;  /* 0x0000000400007c02 */ /* 0x000fce0008000f00 */
.L_x_143:
[----:B--2---:R2:W4:Y:S02]  /*90e0*/  SYNCS.PHASECHK.TRANS64.TRYWAIT P0, [R0+URZ], R3 ;  /* 0x00000003000075a7 */ /* 0x00452400080011ff */
[----:B----4-:R-:W-:Y:S05]  /*90f0*/  @!P0 NANOSLEEP.SYNCS 0x989680 ;  /* 0x009896800000895d */ /* 0x010fea0003900000 */
[----:B------:R-:W4:Y:S02]  /*9100*/  @!P0 SYNCS.PHASECHK.TRANS64 P0, [R0+URZ], R3 ;  /* 0x00000003000085a7 */ /* 0x000f2400080010ff */
[----:B----4-:R-:W-:Y:S05]  /*9110*/  @!P0 BRA `(.L_x_143) ;  /* 0xfffffffc00f08947 */ /* 0x010fea000383ffff */
[----:B------:R-:W-:Y:S05]  /*9120*/  BRA `(.L_x_144) ;  /* 0xffffffa800cc7947 */ /* 0x000fea000383ffff */
.L_x_67:
[----:B------:R-:W-:-:S07]  /*9130*/  MOV R0, UR5 ;  /* 0x0000000500007c02 */ /* 0x000fce0008000f00 */
.L_x_145:
[----:B-1----:R1:W2:Y:S02]  /*9140*/  SYNCS.PHASECHK.TRANS64.TRYWAIT P0, [R0+URZ], R3 ;  /* 0x00000003000075a7 */ /* 0x0022a400080011ff */
[----:B--2---:R-:W-:Y:S05]  /*9150*/  @!P0 NANOSLEEP.SYNCS 0x989680 ;  /* 0x009896800000895d */ /* 0x004fea0003900000 */
[----:B------:R-:W2:Y:S02]  /*9160*/  @!P0 SYNCS.PHASECHK.TRANS64 P0, [R0+URZ], R3 ;  /* 0x00000003000085a7 */ /* 0x000ea400080010ff */
[----:B--2---:R-:W-:Y:S05]  /*9170*/  @!P0 BRA `(.L_x_145) ;  /* 0xfffffffc00f08947 */ /* 0x004fea000383ffff */
[----:B------:R-:W-:Y:S05]  /*9180*/  BRA `(.L_x_146) ;  /* 0xffffffa800d87947 */ /* 0x000fea000383ffff */
.L_x_68:
[----:B------:R-:W-:-:S07]  /*9190*/  MOV R0, UR5 ;  /* 0x0000000500007c02 */ /* 0x000fce0008000f00 */
.L_x_147:
[----:B-1----:R1:W2:Y:S02]  /*91a0*/  SYNCS.PHASECHK.TRANS64.TRYWAIT P0, [R0+URZ], R3 ;  /* 0x00000003000075a7 */ /* 0x0022a400080011ff */
[----:B--2---:R-:W-:Y:S05]  /*91b0*/  @!P0 NANOSLEEP.SYNCS 0x989680 ;  /* 0x009896800000895d */ /* 0x004fea0003900000 */
[----:B------:R-:W2:Y:S02]  /*91c0*/  @!P0 SYNCS.PHASECHK.TRANS64 P0, [R0+URZ], R3 ;  /* 0x00000003000085a7 */ /* 0x000ea400080010ff */
[----:B--2---:R-:W-:Y:S05]  /*91d0*/  @!P0 BRA `(.L_x_147) ;  /* 0xfffffffc00f08947 */ /* 0x004fea000383ffff */
[----:B------:R-:W-:Y:S05]  /*91e0*/  BRA `(.L_x_148) ;  /* 0xffffffa800e47947 */ /* 0x000fea000383ffff */
.L_x_69:
[----:B------:R-:W-:-:S07]  /*91f0*/  MOV R0, UR4 ;  /* 0x0000000400007c02 */ /* 0x000fce0008000f00 */
.L_x_149:
[----:B-1----:R1:W2:Y:S02]  /*9200*/  SYNCS.PHASECHK.TRANS64.TRYWAIT P0, [R0+URZ], R3 ;  /* 0x00000003000075a7 */ /* 0x0022a400080011ff */
[----:B--2---:R-:W-:Y:S05]  /*9210*/  @!P0 NANOSLEEP.SYNCS 0x989680 ;  /* 0x009896800000895d */ /* 0x004fea0003900000 */
[----:B------:R-:W2:Y:S02]  /*9220*/  @!P0 SYNCS.PHASECHK.TRANS64 P0, [R0+URZ], R3 ;  /* 0x00000003000085a7 */ /* 0x000ea400080010ff */
[----:B--2---:R-:W-:Y:S05]  /*9230*/  @!P0 BRA `(.L_x_149) ;  /* 0xfffffffc00f08947 */ /* 0x004fea000383ffff */
[----:B------:R-:W-:Y:S05]  /*9240*/  BRA `(.L_x_150) ;  /* 0xffffffa800f07947 */ /* 0x000fea000383ffff */
.L_x_74:
[----:B--2---:R2:W3:Y:S02]  /*9250*/  SYNCS.PHASECHK.TRANS64.TRYWAIT P0, [R8+URZ+0x70], R5 ;  /* 0x00007005080075a7 */ /* 0x0044e400080011ff */
[----:B---3--:R-:W-:Y:S05]  /*9260*/  @!P0 NANOSLEEP.SYNCS 0x989680 ;  /* 0x009896800000895d */ /* 0x008fea0003900000 */
[----:B------:R-:W3:Y:S02]  /*9270*/  @!P0 SYNCS.PHASECHK.TRANS64 P0, [R8+URZ+0x70], R5 ;  /* 0x00007005080085a7 */ /* 0x000ee400080010ff */
[----:B---3--:R-:W-:Y:S05]  /*9280*/  @!P0 BRA `(.L_x_74) ;  /* 0xfffffffc00f08947 */ /* 0x008fea000383ffff */
[----:B------:R-:W-:Y:S05]  /*9290*/  BRA `(.L_x_151) ;  /* 0xffffffb000207947 */ /* 0x000fea000383ffff */
.L_x_77:
[----:B------:R-:W-:Y:S07]  /*92a0*/  MOV R0, UR21 ;  /* 0x0000001500007c02 */ /* 0x000fee0008000f00 */
.L_x_152:
[----:B--2---:R2:W3:Y:S02]  /*92b0*/  SYNCS.PHASECHK.TRANS64.TRYWAIT P1, [R0+URZ+0x68], R5 ;  /* 0x00006805000075a7 */ /* 0x0044e400080211ff */
[----:B---3--:R-:W-:Y:S05]  /*92c0*/  @!P1 NANOSLEEP.SYNCS 0x989680 ;  /* 0x009896800000995d */ /* 0x008fea0003900000 */
[----:B------:R-:W3:Y:S02]  /*92d0*/  @!P1 SYNCS.PHASECHK.TRANS64 P1, [R0+URZ+0x68], R5 ;  /* 0x00006805000095a7 */ /* 0x000ee400080210ff */
[----:B---3--:R-:W-:Y:S05]  /*92e0*/  @!P1 BRA `(.L_x_152) ;  /* 0xfffffffc00f09947 */ /* 0x008fea000383ffff */
[----:B------:R-:W-:Y:S05]  /*92f0*/  BRA `(.L_x_76) ;  /* 0xffffffb4009c7947 */ /* 0x000fea000383ffff */
.L_x_80:
[----:B--2---:R-:W-:Y:S07]  /*9300*/  MOV R5, UR21 ;  /* 0x0000001500057c02 */ /* 0x004fee0008000f00 */
.L_x_153:
[----:B--2---:R2:W3:Y:S02]  /*9310*/  SYNCS.PHASECHK.TRANS64.TRYWAIT P0, [R5+URZ+0x48], R4 ;  /* 0x00004804050075a7 */ /* 0x0044e400080011ff */
[----:B---3--:R-:W-:Y:S05]  /*9320*/  @!P0 NANOSLEEP.SYNCS 0x989680 ;  /* 0x009896800000895d */ /* 0x008fea0003900000 */
[----:B------:R-:W3:Y:S02]  /*9330*/  @!P0 SYNCS.PHASECHK.TRANS64 P0, [R5+URZ+0x48], R4 ;  /* 0x00004804050085a7 */ /* 0x000ee400080010ff */
[----:B---3--:R-:W-:Y:S05]  /*9340*/  @!P0 BRA `(.L_x_153) ;  /* 0xfffffffc00f08947 */ /* 0x008fea000383ffff */
[----:B------:R-:W-:Y:S05]  /*9350*/  BRA `(.L_x_154) ;  /* 0xffffffb400f47947 */ /* 0x000fea000383ffff */
.L_x_81:
[----:B------:R-:W-:Y:S07]  /*9360*/  MOV R5, UR21 ;  /* 0x0000001500057c02 */ /* 0x000fee0008000f00 */
.L_x_155:
[----:B--2---:R2:W3:Y:S02]  /*9370*/  SYNCS.PHASECHK.TRANS64.TRYWAIT P0, [R5+URZ+0x50], R4 ;  /* 0x00005004050075a7 */ /* 0x0044e400080011ff */
[----:B---3--:R-:W-:Y:S05]  /*9380*/  @!P0 NANOSLEEP.SYNCS 0x989680 ;  /* 0x009896800000895d */ /* 0x008fea0003900000 */
[----:B------:R-:W3:Y:S02]  /*9390*/  @!P0 SYNCS.PHASECHK.TRANS64 P0, [R5+URZ+0x50], R4 ;  /* 0x00005004050085a7 */ /* 0x000ee400080010ff */
[----:B---3--:R-:W-:Y:S05]  /*93a0*/  @!P0 BRA `(.L_x_155) ;  /* 0xfffffffc00f08947 */ /* 0x008fea000383ffff */
[----:B------:R-:W-:Y:S05]  /*93b0*/  BRA `(.L_x_156) ;  /* 0xffffffb800347947 */ /* 0x000fea000383ffff */
.L_x_82:
[----:B--2---:R-:W-:Y:S07]  /*93c0*/  MOV R5, UR21 ;  /* 0x0000001500057c02 */ /* 0x004fee0008000f00 */
.L_x_157:
[----:B--2---:R2:W3:Y:S02]  /*93d0*/  SYNCS.PHASECHK.TRANS64.TRYWAIT P0, [R5+URZ+0x58], R4 ;  /* 0x00005804050075a7 */ /* 0x0044e400080011ff */
[----:B---3--:R-:W-:Y:S05]  /*93e0*/  @!P0 NANOSLEEP.SYNCS 0x989680 ;  /* 0x009896800000895d */ /* 0x008fea0003900000 */
[----:B------:R-:W3:Y:S02]  /*93f0*/  @!P0 SYNCS.PHASECHK.TRANS64 P0, [R5+URZ+0x58], R4 ;  /* 0x00005804050085a7 */ /* 0x000ee400080010ff */
[----:B---3--:R-:W-:Y:S05]  /*9400*/  @!P0 BRA `(.L_x_157) ;  /* 0xfffffffc00f08947 */ /* 0x008fea000383ffff */
[----:B------:R-:W-:Y:S05]  /*9410*/  BRA `(.L_x_158) ;  /* 0xffffffb800807947 */ /* 0x000fea000383ffff */
.L_x_84:
[----:B------:R-:W-:-:S07]  /*9420*/  MOV R0, UR21 ;  /* 0x0000001500007c02 */ /* 0x000fce0008000f00 */
.L_x_159:
[----:B--2---:R2:W3:Y:S02]  /*9430*/  SYNCS.PHASECHK.TRANS64.TRYWAIT P0, [R0+URZ+0x48], R3 ;  /* 0x00004803000075a7 */ /* 0x0044e400080011ff */
[----:B---3--:R-:W-:Y:S05]  /*9440*/  @!P0 NANOSLEEP.SYNCS 0x989680 ;  /* 0x009896800000895d */ /* 0x008fea0003900000 */
[----:B------:R-:W3:Y:S02]  /*9450*/  @!P0 SYNCS.PHASECHK.TRANS64 P0, [R0+URZ+0x48], R3 ;  /* 0x00004803000085a7 */ /* 0x000ee400080010ff */
[----:B---3--:R-:W-:Y:S05]  /*9460*/  @!P0 BRA `(.L_x_159) ;  /* 0xfffffffc00f08947 */ /* 0x008fea000383ffff */
[----:B------:R-:W-:Y:S05]  /*9470*/  BRA `(.L_x_160) ;  /* 0xffffffb800f87947 */ /* 0x000fea000383ffff */
.L_x_85:
[----:B--2---:R-:W-:-:S07]  /*9480*/  MOV R0, UR21 ;  /* 0x0000001500007c02 */ /* 0x004fce0008000f00 */
.L_x_161:
[----:B--2---:R2:W3:Y:S02]  /*9490*/  SYNCS.PHASECHK.TRANS64.TRYWAIT P0, [R0+URZ+0x50], R3 ;  /* 0x00005003000075a7 */ /* 0x0044e400080011ff */
[----:B---3--:R-:W-:Y:S05]  /*94a0*/  @!P0 NANOSLEEP.SYNCS 0x989680 ;  /* 0x009896800000895d */ /* 0x008fea0003900000 */
[----:B------:R-:W3:Y:S02]  /*94b0*/  @!P0 SYNCS.PHASECHK.TRANS64 P0, [R0+URZ+0x50], R3 ;  /* 0x00005003000085a7 */ /* 0x000ee400080010ff */
[----:B---3--:R-:W-:Y:S05]  /*94c0*/  @!P0 BRA `(.L_x_161) ;  /* 0xfffffffc00f08947 */ /* 0x008fea000383ffff */
[----:B------:R-:W-:Y:S05]  /*94d0*/  BRA `(.L_x_162) ;  /* 0xffffffb800e87947 */ /* 0x000fea000383ffff */
.L_x_87:
[----:B-1----:R1:W2:Y:S02]  /*94e0*/  SYNCS.PHASECHK.TRANS64.TRYWAIT P0, [R8+URZ+0x70], R3 ;  /* 0x00007003080075a7 */ /* 0x0022a400080011ff */
[----:B--2---:R-:W-:Y:S05]  /*94f0*/  @!P0 NANOSLEEP.SYNCS 0x989680 ;  /* 0x009896800000895d */ /* 0x004fea0003900000 */
[----:B------:R-:W2:Y:S02]  /*9500*/  @!P0 SYNCS.PHASECHK.TRANS64 P0, [R8+URZ+0x70], R3 ;  /* 0x00007003080085a7 */ /* 0x000ea400080010ff */
[----:B--2---:R-:W-:Y:S05]  /*9510*/  @!P0 BRA `(.L_x_87) ;  /* 0xfffffffc00f08947 */ /* 0x004fea000383ffff */
[----:B------:R-:W-:Y:S05]  /*9520*/  BRA `(.L_x_163) ;  /* 0xffffffbc00b07947 */ /* 0x000fea000383ffff */
.L_x_97:
[----:B-1----:R1:W2:Y:S02]  /*9530*/  SYNCS.PHASECHK.TRANS64.TRYWAIT P1, [R0+URZ+0x30], R3 ;  /* 0x00003003000075a7 */ /* 0x0022a400080211ff */
[----:B--2---:R-:W-:Y:S05]  /*9540*/  @!P1 NANOSLEEP.SYNCS 0x989680 ;  /* 0x009896800000995d */ /* 0x004fea0003900000 */
[----:B------:R-:W2:Y:S02]  /*9550*/  @!P1 SYNCS.PHASECHK.TRANS64 P1, [R0+URZ+0x30], R3 ;  /* 0x00003003000095a7 */ /* 0x000ea400080210ff */
[----:B--2---:R-:W-:Y:S05]  /*9560*/  @!P1 BRA `(.L_x_97) ;  /* 0xfffffffc00f09947 */ /* 0x004fea000383ffff */
[----:B------:R-:W-:Y:S05]  /*9570*/  BRA `(.L_x_96) ;  /* 0xffffffcc00187947 */ /* 0x000fea000383ffff */
.L_x_99:
[----:B--2---:R2:W4:Y:S02]  /*9580*/  SYNCS.PHASECHK.TRANS64.TRYWAIT P0, [R100+URZ+0x90], R9 ;  /* 0x00009009640075a7 */ /* 0x00452400080011ff */
[----:B----4-:R-:W-:Y:S05]  /*9590*/  @!P0 NANOSLEEP.SYNCS 0x989680 ;  /* 0x009896800000895d */ /* 0x010fea0003900000 */
[----:B------:R-:W4:Y:S02]  /*95a0*/  @!P0 SYNCS.PHASECHK.TRANS64 P0, [R100+URZ+0x90], R9 ;  /* 0x00009009640085a7 */ /* 0x000f2400080010ff */
[----:B----4-:R-:W-:Y:S05]  /*95b0*/  @!P0 BRA `(.L_x_99) ;  /* 0xfffffffc00f08947 */ /* 0x010fea000383ffff */
[----:B------:R-:W-:Y:S05]  /*95c0*/  BRA `(.L_x_98) ;  /* 0xffffffcc006c7947 */ /* 0x000fea000383ffff */
.L_x_109:
[----:B--2---:R2:W3:Y:S02]  /*95d0*/  SYNCS.PHASECHK.TRANS64.TRYWAIT P0, [R4+URZ+0x30], R3 ;  /* 0x00003003040075a7 */ /* 0x0044e400080011ff */
[----:B---3--:R-:W-:Y:S05]  /*95e0*/  @!P0 NANOSLEEP.SYNCS 0x989680 ;  /* 0x009896800000895d */ /* 0x008fea0003900000 */
[----:B------:R-:W3:Y:S02]  /*95f0*/  @!P0 SYNCS.PHASECHK.TRANS64 P0, [R4+URZ+0x30], R3 ;  /* 0x00003003040085a7 */ /* 0x000ee400080010ff */
[----:B---3--:R-:W-:Y:S05]  /*9600*/  @!P0 BRA `(.L_x_109) ;  /* 0xfffffffc00f08947 */ /* 0x008fea000383ffff */
[----:B------:R-:W-:Y:S05]  /*9610*/  BRA `(.L_x_108) ;  /* 0xffffffd800747947 */ /* 0x000fea000383ffff */
.L_x_119:
[----:B--2---:R2:W3:Y:S02]  /*9620*/  SYNCS.PHASECHK.TRANS64.TRYWAIT P0, [R3+URZ+0x30], R6 ;  /* 0x00003006030075a7 */ /* 0x0044e400080011ff */
[----:B---3--:R-:W-:Y:S05]  /*9630*/  @!P0 NANOSLEEP.SYNCS 0x989680 ;  /* 0x009896800000895d */ /* 0x008fea0003900000 */
[----:B------:R-:W3:Y:S02]  /*9640*/  @!P0 SYNCS.PHASECHK.TRANS64 P0, [R3+URZ+0x30], R6 ;  /* 0x00003006030085a7 */ /* 0x000ee400080010ff */
[----:B---3--:R-:W-:Y:S05]  /*9650*/  @!P0 BRA `(.L_x_119) ;  /* 0xfffffffc00f08947 */ /* 0x008fea000383ffff */
[----:B------:R-:W-:Y:S05]  /*9660*/  BRA `(.L_x_118) ;  /* 0xffffffe400e07947 */ /* 0x000fea000383ffff */
        .weak           $__internal_0_$__cuda_sm10x_tcgen05_guardrail_trap_col_being_dealloced_not_returned_by_alloc
        .type           $__internal_0_$__cuda_sm10x_tcgen05_guardrail_trap_col_being_dealloced_not_returned_by_alloc,@function
        .size           $__internal_0_$__cuda_sm10x_tcgen05_guardrail_trap_col_being_dealloced_not_returned_by_alloc,($__internal_1_$__cuda_sm10x_tcgen05_guardrail_trap_phase_invalid_during_alloc - $__internal_0_$__cuda_sm10x_tcgen05_guardrail_trap_col_being_dealloced_not_returned_by_alloc)
$__internal_0_$__cuda_sm10x_tcgen05_guardrail_trap_col_being_dealloced_not_returned_by_alloc:
[----:B------:R-:W-:Y:S05]  /*9670*/  BPT.TRAP 0x1 ;  /* 0x000000040000795c */ /* 0x000fea0000300000 */
[----:B------:R-:W-:-:S04]  /*9680*/  HFMA2 R3, -RZ, RZ, 0, 0 ;  /* 0x00000000ff037431 */ /* 0x000fc800000001ff */
[----:B------:R-:W-:Y:S05]  /*9690*/  RET.REL.NODEC R2 `(_ZN7cutlass13device_kernelINS_4gemm6kernel13GemmUniversalIN4cute5tupleIJiiiiEEENS1_10collective13CollectiveMmaINS1_35MainloopSm100TmaUmmaWarpSpecializedILi3ELi2ELi4ENS5_IJNS4_1CILi2EEENSA_ILi1EEESC_EEEEENS5_IJNSA_ILi64EEENSA_ILi192EEENSA_ILi256EEEEEENS_12float_e4m3_tENS5_IJlSC_lEEESJ_SK_NS4_8TiledMMAINS4_8MMA_AtomIJNS4_10MMA_TraitsINS4_19SM100_MMA_F8F6F4_SSEJSJ_SJ_fSF_SG_NS4_17integral_constantINS4_4UMMA5MajorELSR_0EEESS_NSP_INSQ_7ScaleInELST_0EEESU_EEEEEENS4_6LayoutINS5_IJSC_SC_SC_EEENS5_IJNSA_ILi0EEESZ_SZ_EEEEENS5_IJNS4_10UnderscoreES12_S12_EEEEENS4_13SM90_TMA_LOADENS4_14ComposedLayoutINS4_7SwizzleILi3ELi4ELi3EEENS4_18smem_ptr_flag_bitsILi8EEENSX_INS5_IJNSA_ILi8EEENSA_ILi128EEEEEENS5_IJS1C_SC_EEEEEEEvNS4_8identityENS4_23SM90_TMA_LOAD_MULTICASTES1G_vS1H_EENS_8epilogue10collective18CollectiveEpilogueINS1K_23Sm100TmaWarpSpecializedILi3ELi2ELi32ELb0ELb0EEEJSI_NS5_IJNSX_ISF_SC_EES1P_EEESJ_SK_SJ_SK_NS1K_6fusion15FusionCallbacksIS1O_NS1R_17LinearCombinationISJ_fSJ_fLNS_15FloatRoundStyleE2EEESI_S1Q_JEEENS4_5SM1004TMEM4LOAD26SM100_TMEM_LOAD_16dp32b32xES15_NS16_INS17_ILi2ELi4ELi3EEES1A_NSX_INS5_IJS1B_SF_EEENS5_IJSF_SC_EEEEEEENS4_39AutoVectorizingCopyWithAssumedAlignmentILi128EEENS4_14SM90_TMA_STOREES25_S27_S27_EEEvvEEEEvNT_6ParamsE) ;  /* 0xffffff6802587950 */ /* 0x000fea0003c3ffff */
        .weak           $__internal_1_$__cuda_sm10x_tcgen05_guardrail_trap_phase_invalid_during_alloc
        .type           $__internal_1_$__cuda_sm10x_tcgen05_guardrail_trap_phase_invalid_during_alloc,@function
        .size           $__internal_1_$__cuda_sm10x_tcgen05_guardrail_trap_phase_invalid_during_alloc,($__internal_2_$__cuda_sm10x_tcgen05_guardrail_trap_unallocated_columns_being_dealloced - $__internal_1_$__cuda_sm10x_tcgen05_guardrail_trap_phase_invalid_during_alloc)
$__internal_1_$__cuda_sm10x_tcgen05_guardrail_trap_phase_invalid_during_alloc:
[----:B------:R-:W-:Y:S05]  /*96a0*/  BPT.TRAP 0x1 ;  /* 0x000000040000795c */ /* 0x000fea0000300000 */
[----:B------:R-:W-:-:S04]  /*96b0*/  MOV R5, 0x0 ;  /* 0x0000000000057802 */ /* 0x000fc80000000f00 */
[----:B------:R-:W-:Y:S05]  /*96c0*/  RET.REL.NODEC R4 `(_ZN7cutlass13device_kernelINS_4gemm6kernel13GemmUniversalIN4cute5tupleIJiiiiEEENS1_10collective13CollectiveMmaINS1_35MainloopSm100TmaUmmaWarpSpecializedILi3ELi2ELi4ENS5_IJNS4_1CILi2EEENSA_ILi1EEESC_EEEEENS5_IJNSA_ILi64EEENSA_ILi192EEENSA_ILi256EEEEEENS_12float_e4m3_tENS5_IJlSC_lEEESJ_SK_NS4_8TiledMMAINS4_8MMA_AtomIJNS4_10MMA_TraitsINS4_19SM100_MMA_F8F6F4_SSEJSJ_SJ_fSF_SG_NS4_17integral_constantINS4_4UMMA5MajorELSR_0EEESS_NSP_INSQ_7ScaleInELST_0EEESU_EEEEEENS4_6LayoutINS5_IJSC_SC_SC_EEENS5_IJNSA_ILi0EEESZ_SZ_EEEEENS5_IJNS4_10UnderscoreES12_S12_EEEEENS4_13SM90_TMA_LOADENS4_14ComposedLayoutINS4_7SwizzleILi3ELi4ELi3EEENS4_18smem_ptr_flag_bitsILi8EEENSX_INS5_IJNSA_ILi8EEENSA_ILi128EEEEEENS5_IJS1C_SC_EEEEEEEvNS4_8identityENS4_23SM90_TMA_LOAD_MULTICASTES1G_vS1H_EENS_8epilogue10collective18CollectiveEpilogueINS1K_23Sm100TmaWarpSpecializedILi3ELi2ELi32ELb0ELb0EEEJSI_NS5_IJNSX_ISF_SC_EES1P_EEESJ_SK_SJ_SK_NS1K_6fusion15FusionCallbacksIS1O_NS1R_17LinearCombinationISJ_fSJ_fLNS_15FloatRoundStyleE2EEESI_S1Q_JEEENS4_5SM1004TMEM4LOAD26SM100_TMEM_LOAD_16dp32b32xES15_NS16_INS17_ILi2ELi4ELi3EEES1A_NSX_INS5_IJS1B_SF_EEENS5_IJSF_SC_EEEEEEENS4_39AutoVectorizingCopyWithAssumedAlignmentILi128EEENS4_14SM90_TMA_STOREES25_S27_S27_EEEvvEEEEvNT_6ParamsE) ;  /* 0xffffff68044c7950 */ /* 0x000fea0003c3ffff */
        .weak           $__internal_2_$__cuda_sm10x_tcgen05_guardrail_trap_unallocated_columns_being_dealloced
        .type           $__internal_2_$__cuda_sm10x_tcgen05_guardrail_trap_unallocated_columns_being_dealloced,@function
        .size           $__internal_2_$__cuda_sm10x_tcgen05_guardrail_trap_unallocated_columns_being_dealloced,(.L_x_165 - $__internal_2_$__cuda_sm10x_tcgen05_guardrail_trap_unallocated_columns_being_dealloced)
$__internal_2_$__cuda_sm10x_tcgen05_guardrail_trap_unallocated_columns_being_dealloced:
[----:B------:R-:W-:Y:S05]  /*96d0*/  BPT.TRAP 0x1 ;  /* 0x000000040000795c */ /* 0x000fea0000300000 */
[----:B------:R-:W-:-:S04]  /*96e0*/  HFMA2 R3, -RZ, RZ, 0, 0 ;  /* 0x00000000ff037431 */ /* 0x000fc800000001ff */
[----:B------:R-:W-:Y:S05]  /*96f0*/  RET.REL.NODEC R2 `(_ZN7cutlass13device_kernelINS_4gemm6kernel13GemmUniversalIN4cute5tupleIJiiiiEEENS1_10collective13CollectiveMmaINS1_35MainloopSm100TmaUmmaWarpSpecializedILi3ELi2ELi4ENS5_IJNS4_1CILi2EEENSA_ILi1EEESC_EEEEENS5_IJNSA_ILi64EEENSA_ILi192EEENSA_ILi256EEEEEENS_12float_e4m3_tENS5_IJlSC_lEEESJ_SK_NS4_8TiledMMAINS4_8MMA_AtomIJNS4_10MMA_TraitsINS4_19SM100_MMA_F8F6F4_SSEJSJ_SJ_fSF_SG_NS4_17integral_constantINS4_4UMMA5MajorELSR_0EEESS_NSP_INSQ_7ScaleInELST_0EEESU_EEEEEENS4_6LayoutINS5_IJSC_SC_SC_EEENS5_IJNSA_ILi0EEESZ_SZ_EEEEENS5_IJNS4_10UnderscoreES12_S12_EEEEENS4_13SM90_TMA_LOADENS4_14ComposedLayoutINS4_7SwizzleILi3ELi4ELi3EEENS4_18smem_ptr_flag_bitsILi8EEENSX_INS5_IJNSA_ILi8EEENSA_ILi128EEEEEENS5_IJS1C_SC_EEEEEEEvNS4_8identityENS4_23SM90_TMA_LOAD_MULTICASTES1G_vS1H_EENS_8epilogue10collective18CollectiveEpilogueINS1K_23Sm100TmaWarpSpecializedILi3ELi2ELi32ELb0ELb0EEEJSI_NS5_IJNSX_ISF_SC_EES1P_EEESJ_SK_SJ_SK_NS1K_6fusion15FusionCallbacksIS1O_NS1R_17LinearCombinationISJ_fSJ_fLNS_15FloatRoundStyleE2EEESI_S1Q_JEEENS4_5SM1004TMEM4LOAD26SM100_TMEM_LOAD_16dp32b32xES15_NS16_INS17_ILi2ELi4ELi3EEES1A_NSX_INS5_IJS1B_SF_EEENS5_IJSF_SC_EEEEEEENS4_39AutoVectorizingCopyWithAssumedAlignmentILi128EEENS4_14SM90_TMA_STOREES25_S27_S27_EEEvvEEEEvNT_6ParamsE) ;  /* 0xffffff6802407950 */ /* 0x000fea0003c3ffff */
.L_x_164:
[----:B------:R-:W-:-:S00]  /*9700*/  BRA `(.L_x_164) ;  /* 0xfffffffc00fc7947 */ /* 0x000fc0000383ffff */
[----:B------:R-:W-:-:S00]  /*9710*/  NOP ;  /* 0x0000000000007918 */ /* 0x000fc00000000000 */
        /* <DEDUP_REMOVED lines=14> */
.L_x_165:


//--------------------- .nv.global.init           --------------------------
	.section	.nv.global.init,"aw",@progbits
.nv.global.init:
	.type		$str$27,@object
	.size		$str$27,($str$28 - $str$27)
$str$27:
        /*0000*/ 	.byte	0x28, 0x61, 0x64, 0x64, 0x72, 0x65, 0x73, 0x73, 0x20, 0x26, 0x20, 0x6d, 0x61, 0x73, 0x6b, 0x29
        /*0010*/ 	.byte	0x20, 0x3d, 0x3d, 0x20, 0x30, 0x00
	.type		$str$28,@object
	.size		$str$28,($str$26 - $str$28)
$str$28:
        /*0016*/ 	.byte	0x2f, 0x74, 0x6d, 0x70, 0x2f, 0x63, 0x75, 0x74, 0x6c, 0x61, 0x73, 0x73, 0x5f, 0x73, 0x77, 0x65
        /*0026*/ 	.byte	0x65, 0x70, 0x5f, 0x73, 0x72, 0x63, 0x2f, 0x69, 0x6e, 0x63, 0x6c, 0x75, 0x64, 0x65, 0x2f, 0x63
        /*0036*/ 	.byte	0x75, 0x74, 0x65, 0x2f, 0x70, 0x6f, 0x69, 0x6e, 0x74, 0x65, 0x72, 0x5f, 0x66, 0x6c, 0x61, 0x67
        /*0046*/ 	.byte	0x67, 0x65, 0x64, 0x2e, 0x68, 0x70, 0x70, 0x00
	.type		$str$26,@object
	.size		$str$26,($str$25 - $str$26)
$str$26:
        /*004e*/ 	.byte	0x2f, 0x74, 0x6d, 0x70, 0x2f, 0x63, 0x75, 0x74, 0x6c, 0x61, 0x73, 0x73, 0x5f, 0x73, 0x77, 0x65
        /*005e*/ 	.byte	0x65, 0x70, 0x5f, 0x73, 0x72, 0x63, 0x2f, 0x69, 0x6e, 0x63, 0x6c, 0x75, 0x64, 0x65, 0x2f, 0x63
        /*006e*/ 	.byte	0x75, 0x74, 0x65, 0x2f, 0x61, 0x74, 0x6f, 0x6d, 0x2f, 0x63, 0x6f, 0x70, 0x79, 0x5f, 0x74, 0x72
        /*007e*/ 	.byte	0x61, 0x69, 0x74, 0x73, 0x5f, 0x73, 0x6d, 0x31, 0x30, 0x30, 0x2e, 0x68, 0x70, 0x70, 0x00
	.type		$str$25,@object
	.size		$str$25,(__unnamed_1 - $str$25)
$str$25:
        /*008d*/ 	.byte	0x28, 0x28, 0x75, 0x69, 0x6e, 0x74, 0x33, 0x32, 0x5f, 0x74, 0x28, 0x74, 0x68, 0x72, 0x65, 0x61
        /*009d*/ 	.byte	0x64, 0x49, 0x64, 0x78, 0x2e, 0x78, 0x29, 0x20, 0x2f, 0x20, 0x33, 0x32, 0x29, 0x20, 0x25, 0x20
        /*00ad*/ 	.byte	0x34, 0x29, 0x20, 0x3d, 0x3d, 0x20, 0x28, 0x28, 0x28, 0x74, 0x6d, 0x65, 0x6d, 0x5f, 0x61, 0x64
        /*00bd*/ 	.byte	0x64, 0x72, 0x20, 0x3e, 0x3e, 0x20, 0x31, 0x36, 0x29, 0x20, 0x2f, 0x20, 0x33, 0x32, 0x29, 0x20
        /*00cd*/ 	.byte	0x25, 0x20, 0x34, 0x29, 0x00
	.type		__unnamed_1,@object
	.size		__unnamed_1,(__unnamed_2 - __unnamed_1)
__unnamed_1:
        /*00d2*/ 	.byte	0x61, 0x75, 0x74, 0x6f, 0x20, 0x63, 0x75, 0x74, 0x65, 0x3a, 0x3a, 0x61, 0x73, 0x5f, 0x70, 0x6f
        /* <DEDUP_REMOVED lines=24> */
        /*0262*/ 	.byte	0x3c, 0x34, 0x30, 0x39, 0x36, 0x3e, 0x3e, 0x3e, 0x3e, 0x5d, 0x00
	.type		__unnamed_2,@object
	.size		__unnamed_2,(__unnamed_3 - __unnamed_2)
__unnamed_2:
        /* <DEDUP_REMOVED lines=26> */
	.type		__unnamed_3,@object
	.size		__unnamed_3,(.L_3 - __unnamed_3)
__unnamed_3:
        /* <DEDUP_REMOVED lines=40> */
        /*0688*/ 	.byte	0x74, 0x65, 0x3a, 0x3a, 0x43, 0x3c, 0x30, 0x3e, 0x3e, 0x3e, 0x3e, 0x5d, 0x00
.L_3:


//--------------------- .nv.shared._ZN7cutlass13device_kernelINS_4gemm6kernel13GemmUniversalIN4cute5tupleIJiiiiEEENS1_10collective13CollectiveMmaINS1_35MainloopSm100TmaUmmaWarpSpecializedILi3ELi2ELi4ENS5_IJNS4_1CILi2EEENSA_ILi1EEESC_EEEEENS5_IJNSA_ILi64EEENSA_ILi192EEENSA_ILi256EEEEEENS_12float_e4m3_tENS5_IJlSC_lEEESJ_SK_NS4_8TiledMMAINS4_8MMA_AtomIJNS4_10MMA_TraitsINS4_19SM100_MMA_F8F6F4_SSEJSJ_SJ_fSF_SG_NS4_17integral_constantINS4_4UMMA5MajorELSR_0EEESS_NSP_INSQ_7ScaleInELST_0EEESU_EEEEEENS4_6LayoutINS5_IJSC_SC_SC_EEENS5_IJNSA_ILi0EEESZ_SZ_EEEEENS5_IJNS4_10UnderscoreES12_S12_EEEEENS4_13SM90_TMA_LOADENS4_14ComposedLayoutINS4_7SwizzleILi3ELi4ELi3EEENS4_18smem_ptr_flag_bitsILi8EEENSX_INS5_IJNSA_ILi8EEENSA_ILi128EEEEEENS5_IJS1C_SC_EEEEEEEvNS4_8identityENS4_23SM90_TMA_LOAD_MULTICASTES1G_vS1H_EENS_8epilogue10collective18CollectiveEpilogueINS1K_23Sm100TmaWarpSpecializedILi3ELi2ELi32ELb0ELb0EEEJSI_NS5_IJNSX_ISF_SC_EES1P_EEESJ_SK_SJ_SK_NS1K_6fusion15FusionCallbacksIS1O_NS1R_17LinearCombinationISJ_fSJ_fLNS_15FloatRoundStyleE2EEESI_S1Q_JEEENS4_5SM1004TMEM4LOAD26SM100_TMEM_LOAD_16dp32b32xES15_NS16_INS17_ILi2ELi4ELi3EEES1A_NSX_INS5_IJS1B_SF_EEENS5_IJSF_SC_EEEEEEENS4_39AutoVectorizingCopyWithAssumedAlignmentILi128EEENS4_14SM90_TMA_STOREES25_S27_S27_EEEvvEEEEvNT_6ParamsE --------------------------
	.section	.nv.shared._ZN7cutlass13device_kernelINS_4gemm6kernel13GemmUniversalIN4cute5tupleIJiiiiEEENS1_10collective13CollectiveMmaINS1_35MainloopSm100TmaUmmaWarpSpecializedILi3ELi2ELi4ENS5_IJNS4_1CILi2EEENSA_ILi1EEESC_EEEEENS5_IJNSA_ILi64EEENSA_ILi192EEENSA_ILi256EEEEEENS_12float_e4m3_tENS5_IJlSC_lEEESJ_SK_NS4_8TiledMMAINS4_8MMA_AtomIJNS4_10MMA_TraitsINS4_19SM100_MMA_F8F6F4_SSEJSJ_SJ_fSF_SG_NS4_17integral_constantINS4_4UMMA5MajorELSR_0EEESS_NSP_INSQ_7ScaleInELST_0EEESU_EEEEEENS4_6LayoutINS5_IJSC_SC_SC_EEENS5_IJNSA_ILi0EEESZ_SZ_EEEEENS5_IJNS4_10UnderscoreES12_S12_EEEEENS4_13SM90_TMA_LOADENS4_14ComposedLayoutINS4_7SwizzleILi3ELi4ELi3EEENS4_18smem_ptr_flag_bitsILi8EEENSX_INS5_IJNSA_ILi8EEENSA_ILi128EEEEEENS5_IJS1C_SC_EEEEEEEvNS4_8identityENS4_23SM90_TMA_LOAD_MULTICASTES1G_vS1H_EENS_8epilogue10collective18CollectiveEpilogueINS1K_23Sm100TmaWarpSpecializedILi3ELi2ELi32ELb0ELb0EEEJSI_NS5_IJNSX_ISF_SC_EES1P_EEESJ_SK_SJ_SK_NS1K_6fusion15FusionCallbacksIS1O_NS1R_17LinearCombinationISJ_fSJ_fLNS_15FloatRoundStyleE2EEESI_S1Q_JEEENS4_5SM1004TMEM4LOAD26SM100_TMEM_LOAD_16dp32b32xES15_NS16_INS17_ILi2ELi4ELi3EEES1A_NSX_INS5_IJS1B_SF_EEENS5_IJSF_SC_EEEEEEENS4_39AutoVectorizingCopyWithAssumedAlignmentILi128EEENS4_14SM90_TMA_STOREES25_S27_S27_EEEvvEEEEvNT_6ParamsE,"aw",@nobits
	.sectionflags	@""
	.align	16
	.zero		1024


//--------------------- .nv.shared.reserved.0     --------------------------
	.section	.nv.shared.reserved.0,"aw",@nobits
	.weak		__nv_reservedSMEM_offset_0_alias
	.size		__nv_reservedSMEM_offset_0_alias, 0, 64
	.other		__nv_reservedSMEM_offset_0_alias,@"STO_CUDA_RESERVED_SHARED STV_DEFAULT"
__nv_reservedSMEM_offset_0_alias:
	.zero		0
.nv.shared.reserved.0:
	.zero		64
	.weak		__nv_reservedSMEM_tcgen05_partition
	.type		__nv_reservedSMEM_tcgen05_partition,@object
	.size		__nv_reservedSMEM_tcgen05_partition,(.L_0 - __nv_reservedSMEM_tcgen05_partition)
__nv_reservedSMEM_tcgen05_partition:
	.zero		32
.L_0:


//--------------------- .nv.global                --------------------------
	.section	.nv.global,"aw",@nobits
.nv.global:
	.type		_ZN40_INTERNAL_a63b7299_4_k_cu_d000577a_208464cute1_E,@object
	.size		_ZN40_INTERNAL_a63b7299_4_k_cu_d000577a_208464cute1_E,(_ZN40_INTERNAL_a63b7299_4_k_cu_d000577a_208464cuda3std3__45__cpo6cbeginE - _ZN40_INTERNAL_a63b7299_4_k_cu_d000577a_208464cute1_E)
_ZN40_INTERNAL_a63b7299_4_k_cu_d000577a_208464cute1_E:
	.zero		1
	.type		_ZN40_INTERNAL_a63b7299_4_k_cu_d000577a_208464cuda3std3__45__cpo6cbeginE,@object
	.size		_ZN40_INTERNAL_a63b7299_4_k_cu_d000577a_208464cuda3std3__45__cpo6cbeginE,(_ZN40_INTERNAL_a63b7299_4_k_cu_d000577a_208464cuda3std3__48in_placeE - _ZN40_INTERNAL_a63b7299_4_k_cu_d000577a_208464cuda3std3__45__cpo6cbeginE)
_ZN40_INTERNAL_a63b7299_4_k_cu_d000577a_208464cuda3std3__45__cpo6cbeginE:
	.zero		1
	.type		_ZN40_INTERNAL_a63b7299_4_k_cu_d000577a_208464cuda3std3__48in_placeE,@object
	.size		_ZN40_INTERNAL_a63b7299_4_k_cu_d000577a_208464cuda3std3__48in_placeE,(_ZN40_INTERNAL_a63b7299_4_k_cu_d000577a_208464cuda3std6ranges3__45__cpo9iter_moveE - _ZN40_INTERNAL_a63b7299_4_k_cu_d000577a_208464cuda3std3__48in_placeE)
_ZN40_INTERNAL_a63b7299_4_k_cu_d000577a_208464cuda3std3__48in_placeE:
	.zero		1
	.type		_ZN40_INTERNAL_a63b7299_4_k_cu_d000577a_208464cuda3std6ranges3__45__cpo9iter_moveE,@object
	.size		_ZN40_INTERNAL_a63b7299_4_k_cu_d000577a_208464cuda3std6ranges3__45__cpo9iter_moveE,(_ZN40_INTERNAL_a63b7299_4_k_cu_d000577a_208464cuda3std3__45__cpo5beginE - _ZN40_INTERNAL_a63b7299_4_k_cu_d000577a_208464cuda3std6ranges3__45__cpo9iter_moveE)
_ZN40_INTERNAL_a63b7299_4_k_cu_d000577a_208464cuda3std6ranges3__45__cpo9iter_moveE:
	.zero		1
	.type		_ZN40_INTERNAL_a63b7299_4_k_cu_d000577a_208464cuda3std3__45__cpo5beginE,@object
	.size		_ZN40_INTERNAL_a63b7299_4_k_cu_d000577a_208464cuda3std3__45__cpo5beginE,(_ZN40_INTERNAL_a63b7299_4_k_cu_d000577a_208464cuda3std3__442_GLOBAL__N__a63b7299_4_k_cu_d000577a_208466ignoreE - _ZN40_INTERNAL_a63b7299_4_k_cu_d000577a_208464cuda3std3__45__cpo5beginE)
_ZN40_INTERNAL_a63b7299_4_k_cu_d000577a_208464cuda3std3__45__cpo5beginE:
	.zero		1
	.type		_ZN40_INTERNAL_a63b7299_4_k_cu_d000577a_208464cuda3std3__442_GLOBAL__N__a63b7299_4_k_cu_d000577a_208466ignoreE,@object
	.size		_ZN40_INTERNAL_a63b7299_4_k_cu_d000577a_208464cuda3std3__442_GLOBAL__N__a63b7299_4_k_cu_d000577a_208466ignoreE,(_ZN40_INTERNAL_a63b7299_4_k_cu_d000577a_208464cute7productE - _ZN40_INTERNAL_a63b7299_4_k_cu_d000577a_208464cuda3std3__442_GLOBAL__N__a63b7299_4_k_cu_d000577a_208466ignoreE)
_ZN40_INTERNAL_a63b7299_4_k_cu_d000577a_208464cuda3std3__442_GLOBAL__N__a63b7299_4_k_cu_d000577a_208466ignoreE:
	.zero		1
	.type		_ZN40_INTERNAL_a63b7299_4_k_cu_d000577a_208464cute7productE,@object
	.size		_ZN40_INTERNAL_a63b7299_4_k_cu_d000577a_208464cute7productE,(_ZN40_INTERNAL_a63b7299_4_k_cu_d000577a_208464cuda3std3__45__cpo3endE - _ZN40_INTERNAL_a63b7299_4_k_cu_d000577a_208464cute7productE)
_ZN40_INTERNAL_a63b7299_4_k_cu_d000577a_208464cute7productE:
	.zero		1
	.type		_ZN40_INTERNAL_a63b7299_4_k_cu_d000577a_208464cuda3std3__45__cpo3endE,@object
	.size		_ZN40_INTERNAL_a63b7299_4_k_cu_d000577a_208464cuda3std3__45__cpo3endE,(_ZN40_INTERNAL_a63b7299_4_k_cu_d000577a_208464cuda3std3__419piecewise_constructE - _ZN40_INTERNAL_a63b7299_4_k_cu_d000577a_208464cuda3std3__45__cpo3endE)
_ZN40_INTERNAL_a63b7299_4_k_cu_d000577a_208464cuda3std3__45__cpo3endE:
	.zero		1
	.type		_ZN40_INTERNAL_a63b7299_4_k_cu_d000577a_208464cuda3std3__419piecewise_constructE,@object
	.size		_ZN40_INTERNAL_a63b7299_4_k_cu_d000577a_208464cuda3std3__419piecewise_constructE,(_ZN40_INTERNAL_a63b7299_4_k_cu_d000577a_208464cuda3std3__45__cpo4cendE - _ZN40_INTERNAL_a63b7299_4_k_cu_d000577a_208464cuda3std3__419piecewise_constructE)
_ZN40_INTERNAL_a63b7299_4_k_cu_d000577a_208464cuda3std3__419piecewise_constructE:
	.zero		1
	.type		_ZN40_INTERNAL_a63b7299_4_k_cu_d000577a_208464cuda3std3__45__cpo4cendE,@object
	.size		_ZN40_INTERNAL_a63b7299_4_k_cu_d000577a_208464cuda3std3__45__cpo4cendE,(_ZN40_INTERNAL_a63b7299_4_k_cu_d000577a_208464cuda3std6ranges3__45__cpo4swapE - _ZN40_INTERNAL_a63b7299_4_k_cu_d000577a_208464cuda3std3__45__cpo4cendE)
_ZN40_INTERNAL_a63b7299_4_k_cu_d000577a_208464cuda3std3__45__cpo4cendE:
	.zero		1
	.type		_ZN40_INTERNAL_a63b7299_4_k_cu_d000577a_208464cuda3std6ranges3__45__cpo4swapE,@object
	.size		_ZN40_INTERNAL_a63b7299_4_k_cu_d000577a_208464cuda3std6ranges3__45__cpo4swapE,(.L_11 - _ZN40_INTERNAL_a63b7299_4_k_cu_d000577a_208464cuda3std6ranges3__45__cpo4swapE)
_ZN40_INTERNAL_a63b7299_4_k_cu_d000577a_208464cuda3std6ranges3__45__cpo4swapE:
	.zero		1
.L_11:


//--------------------- .nv.constant0._ZN7cutlass13device_kernelINS_4gemm6kernel13GemmUniversalIN4cute5tupleIJiiiiEEENS1_10collective13CollectiveMmaINS1_35MainloopSm100TmaUmmaWarpSpecializedILi3ELi2ELi4ENS5_IJNS4_1CILi2EEENSA_ILi1EEESC_EEEEENS5_IJNSA_ILi64EEENSA_ILi192EEENSA_ILi256EEEEEENS_12float_e4m3_tENS5_IJlSC_lEEESJ_SK_NS4_8TiledMMAINS4_8MMA_AtomIJNS4_10MMA_TraitsINS4_19SM100_MMA_F8F6F4_SSEJSJ_SJ_fSF_SG_NS4_17integral_constantINS4_4UMMA5MajorELSR_0EEESS_NSP_INSQ_7ScaleInELST_0EEESU_EEEEEENS4_6LayoutINS5_IJSC_SC_SC_EEENS5_IJNSA_ILi0EEESZ_SZ_EEEEENS5_IJNS4_10UnderscoreES12_S12_EEEEENS4_13SM90_TMA_LOADENS4_14ComposedLayoutINS4_7SwizzleILi3ELi4ELi3EEENS4_18smem_ptr_flag_bitsILi8EEENSX_INS5_IJNSA_ILi8EEENSA_ILi128EEEEEENS5_IJS1C_SC_EEEEEEEvNS4_8identityENS4_23SM90_TMA_LOAD_MULTICASTES1G_vS1H_EENS_8epilogue10collective18CollectiveEpilogueINS1K_23Sm100TmaWarpSpecializedILi3ELi2ELi32ELb0ELb0EEEJSI_NS5_IJNSX_ISF_SC_EES1P_EEESJ_SK_SJ_SK_NS1K_6fusion15FusionCallbacksIS1O_NS1R_17LinearCombinationISJ_fSJ_fLNS_15FloatRoundStyleE2EEESI_S1Q_JEEENS4_5SM1004TMEM4LOAD26SM100_TMEM_LOAD_16dp32b32xES15_NS16_INS17_ILi2ELi4ELi3EEES1A_NSX_INS5_IJS1B_SF_EEENS5_IJSF_SC_EEEEEEENS4_39AutoVectorizingCopyWithAssumedAlignmentILi128EEENS4_14SM90_TMA_STOREES25_S27_S27_EEEvvEEEEvNT_6ParamsE --------------------------
	.section	.nv.constant0._ZN7cutlass13device_kernelINS_4gemm6kernel13GemmUniversalIN4cute5tupleIJiiiiEEENS1_10collective13CollectiveMmaINS1_35MainloopSm100TmaUmmaWarpSpecializedILi3ELi2ELi4ENS5_IJNS4_1CILi2EEENSA_ILi1EEESC_EEEEENS5_IJNSA_ILi64EEENSA_ILi192EEENSA_ILi256EEEEEENS_12float_e4m3_tENS5_IJlSC_lEEESJ_SK_NS4_8TiledMMAINS4_8MMA_AtomIJNS4_10MMA_TraitsINS4_19SM100_MMA_F8F6F4_SSEJSJ_SJ_fSF_SG_NS4_17integral_constantINS4_4UMMA5MajorELSR_0EEESS_NSP_INSQ_7ScaleInELST_0EEESU_EEEEEENS4_6LayoutINS5_IJSC_SC_SC_EEENS5_IJNSA_ILi0EEESZ_SZ_EEEEENS5_IJNS4_10UnderscoreES12_S12_EEEEENS4_13SM90_TMA_LOADENS4_14ComposedLayoutINS4_7SwizzleILi3ELi4ELi3EEENS4_18smem_ptr_flag_bitsILi8EEENSX_INS5_IJNSA_ILi8EEENSA_ILi128EEEEEENS5_IJS1C_SC_EEEEEEEvNS4_8identityENS4_23SM90_TMA_LOAD_MULTICASTES1G_vS1H_EENS_8epilogue10collective18CollectiveEpilogueINS1K_23Sm100TmaWarpSpecializedILi3ELi2ELi32ELb0ELb0EEEJSI_NS5_IJNSX_ISF_SC_EES1P_EEESJ_SK_SJ_SK_NS1K_6fusion15FusionCallbacksIS1O_NS1R_17LinearCombinationISJ_fSJ_fLNS_15FloatRoundStyleE2EEESI_S1Q_JEEENS4_5SM1004TMEM4LOAD26SM100_TMEM_LOAD_16dp32b32xES15_NS16_INS17_ILi2ELi4ELi3EEES1A_NSX_INS5_IJS1B_SF_EEENS5_IJSF_SC_EEEEEEENS4_39AutoVectorizingCopyWithAssumedAlignmentILi128EEENS4_14SM90_TMA_STOREES25_S27_S27_EEEvvEEEEvNT_6ParamsE,"a",@progbits
	.sectionflags	@""
	.align	4
.nv.constant0._ZN7cutlass13device_kernelINS_4gemm6kernel13GemmUniversalIN4cute5tupleIJiiiiEEENS1_10collective13CollectiveMmaINS1_35MainloopSm100TmaUmmaWarpSpecializedILi3ELi2ELi4ENS5_IJNS4_1CILi2EEENSA_ILi1EEESC_EEEEENS5_IJNSA_ILi64EEENSA_ILi192EEENSA_ILi256EEEEEENS_12float_e4m3_tENS5_IJlSC_lEEESJ_SK_NS4_8TiledMMAINS4_8MMA_AtomIJNS4_10MMA_TraitsINS4_19SM100_MMA_F8F6F4_SSEJSJ_SJ_fSF_SG_NS4_17integral_constantINS4_4UMMA5MajorELSR_0EEESS_NSP_INSQ_7ScaleInELST_0EEESU_EEEEEENS4_6LayoutINS5_IJSC_SC_SC_EEENS5_IJNSA_ILi0EEESZ_SZ_EEEEENS5_IJNS4_10UnderscoreES12_S12_EEEEENS4_13SM90_TMA_LOADENS4_14ComposedLayoutINS4_7SwizzleILi3ELi4ELi3EEENS4_18smem_ptr_flag_bitsILi8EEENSX_INS5_IJNSA_ILi8EEENSA_ILi128EEEEEENS5_IJS1C_SC_EEEEEEEvNS4_8identityENS4_23SM90_TMA_LOAD_MULTICASTES1G_vS1H_EENS_8epilogue10collective18CollectiveEpilogueINS1K_23Sm100TmaWarpSpecializedILi3ELi2ELi32ELb0ELb0EEEJSI_NS5_IJNSX_ISF_SC_EES1P_EEESJ_SK_SJ_SK_NS1K_6fusion15FusionCallbacksIS1O_NS1R_17LinearCombinationISJ_fSJ_fLNS_15FloatRoundStyleE2EEESI_S1Q_JEEENS4_5SM1004TMEM4LOAD26SM100_TMEM_LOAD_16dp32b32xES15_NS16_INS17_ILi2ELi4ELi3EEES1A_NSX_INS5_IJS1B_SF_EEENS5_IJSF_SC_EEEEEEENS4_39AutoVectorizingCopyWithAssumedAlignmentILi128EEENS4_14SM90_TMA_STOREES25_S27_S27_EEEvvEEEEvNT_6ParamsE:
	.zero		2944


//--------------------- SYMBOLS --------------------------

	.type		.nv.reservedSmem.offset0,@object
	.size		.nv.reservedSmem.offset0,0x4
	.type		.nv.reservedSmem.cap,@object
	.size		.nv.reservedSmem.cap,0x4
	.type		__assertfail,@function
